//
// Generated by NVIDIA NVVM Compiler
//
// Compiler Build ID: CL-36424714
// Cuda compilation tools, release 13.0, V13.0.88
// Based on NVVM 20.0.0
//

.version 9.0
.target sm_100
.address_size 64

	// .globl	_Z10FluxSolverPfS_S_S_ii

.visible .entry _Z10FluxSolverPfS_S_S_ii(
	.param .u64 .ptr .align 1 _Z10FluxSolverPfS_S_S_ii_param_0,
	.param .u64 .ptr .align 1 _Z10FluxSolverPfS_S_S_ii_param_1,
	.param .u64 .ptr .align 1 _Z10FluxSolverPfS_S_S_ii_param_2,
	.param .u64 .ptr .align 1 _Z10FluxSolverPfS_S_S_ii_param_3,
	.param .u32 _Z10FluxSolverPfS_S_S_ii_param_4,
	.param .u32 _Z10FluxSolverPfS_S_S_ii_param_5
)
{
	.reg .pred 	%p<82>;
	.reg .b32 	%r<129>;
	.reg .b32 	%f<621>;
	.reg .b64 	%rd<28>;

	ld.param.u64 	%rd7, [_Z10FluxSolverPfS_S_S_ii_param_0];
	ld.param.u64 	%rd8, [_Z10FluxSolverPfS_S_S_ii_param_1];
	ld.param.u64 	%rd9, [_Z10FluxSolverPfS_S_S_ii_param_2];
	ld.param.u64 	%rd10, [_Z10FluxSolverPfS_S_S_ii_param_3];
	ld.param.u32 	%r7, [_Z10FluxSolverPfS_S_S_ii_param_4];
	ld.param.u32 	%r9, [_Z10FluxSolverPfS_S_S_ii_param_5];
	cvta.to.global.u64 	%rd1, %rd8;
	cvta.to.global.u64 	%rd2, %rd10;
	mov.u32 	%r10, %ctaid.y;
	mov.u32 	%r11, %ntid.y;
	mov.u32 	%r12, %tid.y;
	mad.lo.s32 	%r13, %r10, %r11, %r12;
	mov.u32 	%r14, %ctaid.x;
	mov.u32 	%r15, %ntid.x;
	mov.u32 	%r16, %tid.x;
	mad.lo.s32 	%r17, %r14, %r15, %r16;
	setp.lt.s32 	%p1, %r17, 1;
	setp.eq.s32 	%p2, %r13, 0;
	or.pred  	%p3, %p1, %p2;
	add.s32 	%r18, %r9, -1;
	setp.ge.s32 	%p4, %r17, %r18;
	or.pred  	%p5, %p3, %p4;
	add.s32 	%r19, %r7, -1;
	setp.ge.s32 	%p6, %r13, %r19;
	or.pred  	%p7, %p5, %p6;
	@%p7 bra 	$L__BB0_55;
	cvta.to.global.u64 	%rd11, %rd9;
	mul.lo.s32 	%r20, %r9, %r13;
	add.s32 	%r21, %r20, %r17;
	mul.lo.s32 	%r22, %r21, 6;
	mul.lo.s32 	%r23, %r17, 12;
	mad.lo.s32 	%r24, %r20, 12, %r23;
	add.s32 	%r3, %r20, %r9;
	mad.lo.s32 	%r4, %r9, 12, %r24;
	shl.b32 	%r25, %r13, 1;
	add.s32 	%r26, %r25, 2;
	mad.lo.s32 	%r27, %r26, %r9, %r26;
	shl.b32 	%r28, %r17, 1;
	add.s32 	%r29, %r27, %r28;
	mul.wide.s32 	%rd12, %r29, 4;
	add.s64 	%rd13, %rd11, %rd12;
	ld.global.f32 	%f1, [%rd13];
	mad.lo.s32 	%r30, %r25, %r9, %r25;
	add.s32 	%r5, %r17, 1;
	shl.b32 	%r31, %r5, 1;
	add.s32 	%r32, %r31, %r30;
	or.b32  	%r33, %r32, 1;
	mul.wide.s32 	%rd14, %r33, 4;
	add.s64 	%rd3, %rd11, %rd14;
	add.s32 	%r34, %r5, %r20;
	shl.b32 	%r35, %r34, 2;
	mul.wide.s32 	%rd15, %r35, 4;
	add.s64 	%rd16, %rd2, %rd15;
	add.s64 	%rd4, %rd16, 12;
	ld.global.f32 	%f2, [%rd16+12];
	ld.global.f32 	%f82, [%rd16+-8];
	setp.eq.f32 	%p8, %f2, 0f00000000;
	setp.eq.f32 	%p9, %f82, 0f00000000;
	mul.wide.s32 	%rd17, %r24, 4;
	add.s64 	%rd5, %rd1, %rd17;
	cvta.to.global.u64 	%rd18, %rd7;
	mul.wide.s32 	%rd19, %r22, 4;
	add.s64 	%rd6, %rd18, %rd19;
	and.pred  	%p10, %p8, %p9;
	@%p10 bra 	$L__BB0_27;
	ld.global.f32 	%f4, [%rd3];
	ld.global.f32 	%f5, [%rd5+24];
	ld.global.f32 	%f6, [%rd5+28];
	ld.global.f32 	%f7, [%rd5+32];
	ld.global.f32 	%f8, [%rd5+84];
	ld.global.f32 	%f9, [%rd5+88];
	ld.global.f32 	%f10, [%rd5+92];
	sub.f32 	%f11, %f8, %f4;
	setp.le.f32 	%p11, %f11, 0f00000000;
	mov.f32 	%f603, 0f00000000;
	mov.f32 	%f604, %f603;
	mov.f32 	%f605, %f603;
	@%p11 bra 	$L__BB0_14;
	abs.f32 	%f12, %f9;
	setp.eq.f32 	%p12, %f9, 0f3F800000;
	mov.f32 	%f601, 0f3F800000;
	@%p12 bra 	$L__BB0_8;
	setp.num.f32 	%p13, %f12, %f12;
	@%p13 bra 	$L__BB0_6;
	mov.f32 	%f142, 0f40000000;
	add.rn.f32 	%f601, %f9, %f142;
	bra.uni 	$L__BB0_8;
$L__BB0_6:
	setp.lt.f32 	%p14, %f12, 0f00800000;
	mul.f32 	%f87, %f12, 0f4B800000;
	selp.f32 	%f88, %f87, %f12, %p14;
	mov.b32 	%r37, %f88;
	add.s32 	%r38, %r37, -1060439283;
	and.b32  	%r39, %r38, -8388608;
	sub.s32 	%r40, %r37, %r39;
	mov.b32 	%f89, %r40;
	cvt.rn.f32.s32 	%f90, %r39;
	selp.f32 	%f91, 0fC1C00000, 0f00000000, %p14;
	fma.rn.f32 	%f92, %f90, 0f34000000, %f91;
	add.f32 	%f93, %f89, 0fBF800000;
	add.f32 	%f94, %f89, 0f3F800000;
	rcp.approx.ftz.f32 	%f95, %f94;
	add.f32 	%f96, %f93, %f93;
	mul.f32 	%f97, %f96, %f95;
	mul.f32 	%f98, %f97, %f97;
	neg.f32 	%f99, %f97;
	sub.f32 	%f100, %f93, %f97;
	add.f32 	%f101, %f100, %f100;
	fma.rn.f32 	%f102, %f99, %f93, %f101;
	mul.rn.f32 	%f103, %f95, %f102;
	fma.rn.f32 	%f104, %f98, 0f3A2C32E4, 0f3B52E7DB;
	fma.rn.f32 	%f105, %f104, %f98, 0f3C93BB73;
	fma.rn.f32 	%f106, %f105, %f98, 0f3DF6384F;
	mul.rn.f32 	%f107, %f106, %f98;
	fma.rn.f32 	%f108, %f97, 0f3FB8AA3B, %f92;
	mul.f32 	%f109, %f107, 0f40400000;
	sub.f32 	%f110, %f92, %f108;
	fma.rn.f32 	%f111, %f97, 0f3FB8AA3B, %f110;
	fma.rn.f32 	%f112, %f103, 0f3FB8AA3B, %f111;
	fma.rn.f32 	%f113, %f97, 0f32A55E34, %f112;
	fma.rn.f32 	%f114, %f109, %f103, %f113;
	fma.rn.f32 	%f115, %f107, %f97, %f114;
	add.rn.f32 	%f116, %f108, %f115;
	mov.f32 	%f117, 0f40000000;
	mul.rn.f32 	%f118, %f116, %f117;
	cvt.rni.f32.f32 	%f119, %f118;
	sub.f32 	%f120, %f118, %f119;
	neg.f32 	%f121, %f118;
	fma.rn.f32 	%f122, %f116, 0f40000000, %f121;
	neg.f32 	%f123, %f108;
	add.rn.f32 	%f124, %f116, %f123;
	neg.f32 	%f125, %f124;
	add.rn.f32 	%f126, %f115, %f125;
	fma.rn.f32 	%f127, %f126, 0f40000000, %f122;
	add.f32 	%f128, %f120, %f127;
	setp.gt.f32 	%p15, %f119, 0f00000000;
	selp.b32 	%r41, 0, -2097152000, %p15;
	setp.neu.f32 	%p16, %f9, 0f00000000;
	setp.neu.f32 	%p17, %f12, 0f7F800000;
	setp.lt.f32 	%p18, %f118, 0f00000000;
	selp.f32 	%f129, 0f00000000, 0f7F800000, %p18;
	abs.f32 	%f130, %f118;
	setp.gt.f32 	%p19, %f130, 0f43180000;
	cvt.rzi.s32.f32 	%r42, %f119;
	shl.b32 	%r43, %r42, 23;
	sub.s32 	%r44, %r43, %r41;
	mov.b32 	%f131, %r44;
	add.s32 	%r45, %r41, 2130706432;
	mov.b32 	%f132, %r45;
	fma.rn.f32 	%f133, %f128, 0f391FCB8E, 0f3AAF85ED;
	fma.rn.f32 	%f134, %f133, %f128, 0f3C1D9856;
	fma.rn.f32 	%f135, %f134, %f128, 0f3D6357BB;
	fma.rn.f32 	%f136, %f135, %f128, 0f3E75FDEC;
	fma.rn.f32 	%f137, %f136, %f128, 0f3F317218;
	fma.rn.f32 	%f138, %f137, %f128, 0f3F800000;
	mul.f32 	%f139, %f138, %f132;
	mul.f32 	%f140, %f139, %f131;
	selp.f32 	%f601, %f129, %f140, %p19;
	and.pred  	%p20, %p16, %p17;
	@%p20 bra 	$L__BB0_8;
	add.f32 	%f141, %f9, %f9;
	mov.b32 	%r46, %f141;
	and.b32  	%r47, %r46, 2147483647;
	mov.b32 	%f601, %r47;
$L__BB0_8:
	abs.f32 	%f17, %f11;
	setp.eq.f32 	%p21, %f11, 0f3F800000;
	mov.f32 	%f602, 0f3F800000;
	@%p21 bra 	$L__BB0_13;
	setp.num.f32 	%p22, %f17, %f17;
	@%p22 bra 	$L__BB0_11;
	mov.f32 	%f200, 0f40000000;
	add.rn.f32 	%f602, %f11, %f200;
	bra.uni 	$L__BB0_13;
$L__BB0_11:
	setp.lt.f32 	%p23, %f17, 0f00800000;
	mul.f32 	%f145, %f17, 0f4B800000;
	selp.f32 	%f146, %f145, %f17, %p23;
	mov.b32 	%r48, %f146;
	add.s32 	%r49, %r48, -1060439283;
	and.b32  	%r50, %r49, -8388608;
	sub.s32 	%r51, %r48, %r50;
	mov.b32 	%f147, %r51;
	cvt.rn.f32.s32 	%f148, %r50;
	selp.f32 	%f149, 0fC1C00000, 0f00000000, %p23;
	fma.rn.f32 	%f150, %f148, 0f34000000, %f149;
	add.f32 	%f151, %f147, 0fBF800000;
	add.f32 	%f152, %f147, 0f3F800000;
	rcp.approx.ftz.f32 	%f153, %f152;
	add.f32 	%f154, %f151, %f151;
	mul.f32 	%f155, %f154, %f153;
	mul.f32 	%f156, %f155, %f155;
	neg.f32 	%f157, %f155;
	sub.f32 	%f158, %f151, %f155;
	add.f32 	%f159, %f158, %f158;
	fma.rn.f32 	%f160, %f157, %f151, %f159;
	mul.rn.f32 	%f161, %f153, %f160;
	fma.rn.f32 	%f162, %f156, 0f3A2C32E4, 0f3B52E7DB;
	fma.rn.f32 	%f163, %f162, %f156, 0f3C93BB73;
	fma.rn.f32 	%f164, %f163, %f156, 0f3DF6384F;
	mul.rn.f32 	%f165, %f164, %f156;
	fma.rn.f32 	%f166, %f155, 0f3FB8AA3B, %f150;
	mul.f32 	%f167, %f165, 0f40400000;
	sub.f32 	%f168, %f150, %f166;
	fma.rn.f32 	%f169, %f155, 0f3FB8AA3B, %f168;
	fma.rn.f32 	%f170, %f161, 0f3FB8AA3B, %f169;
	fma.rn.f32 	%f171, %f155, 0f32A55E34, %f170;
	fma.rn.f32 	%f172, %f167, %f161, %f171;
	fma.rn.f32 	%f173, %f165, %f155, %f172;
	add.rn.f32 	%f174, %f166, %f173;
	mov.f32 	%f175, 0f40000000;
	mul.rn.f32 	%f176, %f174, %f175;
	cvt.rni.f32.f32 	%f177, %f176;
	sub.f32 	%f178, %f176, %f177;
	neg.f32 	%f179, %f176;
	fma.rn.f32 	%f180, %f174, 0f40000000, %f179;
	neg.f32 	%f181, %f166;
	add.rn.f32 	%f182, %f174, %f181;
	neg.f32 	%f183, %f182;
	add.rn.f32 	%f184, %f173, %f183;
	fma.rn.f32 	%f185, %f184, 0f40000000, %f180;
	add.f32 	%f186, %f178, %f185;
	setp.gt.f32 	%p24, %f177, 0f00000000;
	selp.b32 	%r52, 0, -2097152000, %p24;
	setp.neu.f32 	%p25, %f17, 0f7F800000;
	setp.lt.f32 	%p26, %f176, 0f00000000;
	selp.f32 	%f187, 0f00000000, 0f7F800000, %p26;
	abs.f32 	%f188, %f176;
	setp.gt.f32 	%p27, %f188, 0f43180000;
	cvt.rzi.s32.f32 	%r53, %f177;
	shl.b32 	%r54, %r53, 23;
	sub.s32 	%r55, %r54, %r52;
	mov.b32 	%f189, %r55;
	add.s32 	%r56, %r52, 2130706432;
	mov.b32 	%f190, %r56;
	fma.rn.f32 	%f191, %f186, 0f391FCB8E, 0f3AAF85ED;
	fma.rn.f32 	%f192, %f191, %f186, 0f3C1D9856;
	fma.rn.f32 	%f193, %f192, %f186, 0f3D6357BB;
	fma.rn.f32 	%f194, %f193, %f186, 0f3E75FDEC;
	fma.rn.f32 	%f195, %f194, %f186, 0f3F317218;
	fma.rn.f32 	%f196, %f195, %f186, 0f3F800000;
	mul.f32 	%f197, %f196, %f190;
	mul.f32 	%f198, %f197, %f189;
	selp.f32 	%f602, %f187, %f198, %p27;
	@%p25 bra 	$L__BB0_13;
	add.f32 	%f199, %f11, %f11;
	mov.b32 	%r57, %f199;
	and.b32  	%r58, %r57, 2147483647;
	mov.b32 	%f602, %r58;
$L__BB0_13:
	div.rn.f32 	%f201, %f601, %f11;
	fma.rn.f32 	%f604, %f602, 0f409CF5C3, %f201;
	mul.f32 	%f202, %f9, %f10;
	div.rn.f32 	%f605, %f202, %f11;
	mov.f32 	%f603, %f9;
$L__BB0_14:
	sub.f32 	%f27, %f5, %f4;
	setp.le.f32 	%p28, %f27, 0f00000000;
	mov.f32 	%f608, 0f00000000;
	mov.f32 	%f609, %f608;
	mov.f32 	%f610, %f608;
	@%p28 bra 	$L__BB0_26;
	abs.f32 	%f28, %f6;
	setp.eq.f32 	%p29, %f6, 0f3F800000;
	mov.f32 	%f606, 0f3F800000;
	@%p29 bra 	$L__BB0_20;
	setp.num.f32 	%p30, %f28, %f28;
	@%p30 bra 	$L__BB0_18;
	mov.f32 	%f262, 0f40000000;
	add.rn.f32 	%f606, %f6, %f262;
	bra.uni 	$L__BB0_20;
$L__BB0_18:
	abs.f32 	%f205, %f6;
	setp.lt.f32 	%p31, %f205, 0f00800000;
	mul.f32 	%f207, %f205, 0f4B800000;
	selp.f32 	%f208, %f207, %f205, %p31;
	mov.b32 	%r59, %f208;
	add.s32 	%r60, %r59, -1060439283;
	and.b32  	%r61, %r60, -8388608;
	sub.s32 	%r62, %r59, %r61;
	mov.b32 	%f209, %r62;
	cvt.rn.f32.s32 	%f210, %r61;
	selp.f32 	%f211, 0fC1C00000, 0f00000000, %p31;
	fma.rn.f32 	%f212, %f210, 0f34000000, %f211;
	add.f32 	%f213, %f209, 0fBF800000;
	add.f32 	%f214, %f209, 0f3F800000;
	rcp.approx.ftz.f32 	%f215, %f214;
	add.f32 	%f216, %f213, %f213;
	mul.f32 	%f217, %f216, %f215;
	mul.f32 	%f218, %f217, %f217;
	neg.f32 	%f219, %f217;
	sub.f32 	%f220, %f213, %f217;
	add.f32 	%f221, %f220, %f220;
	fma.rn.f32 	%f222, %f219, %f213, %f221;
	mul.rn.f32 	%f223, %f215, %f222;
	fma.rn.f32 	%f224, %f218, 0f3A2C32E4, 0f3B52E7DB;
	fma.rn.f32 	%f225, %f224, %f218, 0f3C93BB73;
	fma.rn.f32 	%f226, %f225, %f218, 0f3DF6384F;
	mul.rn.f32 	%f227, %f226, %f218;
	fma.rn.f32 	%f228, %f217, 0f3FB8AA3B, %f212;
	mul.f32 	%f229, %f227, 0f40400000;
	sub.f32 	%f230, %f212, %f228;
	fma.rn.f32 	%f231, %f217, 0f3FB8AA3B, %f230;
	fma.rn.f32 	%f232, %f223, 0f3FB8AA3B, %f231;
	fma.rn.f32 	%f233, %f217, 0f32A55E34, %f232;
	fma.rn.f32 	%f234, %f229, %f223, %f233;
	fma.rn.f32 	%f235, %f227, %f217, %f234;
	add.rn.f32 	%f236, %f228, %f235;
	mov.f32 	%f237, 0f40000000;
	mul.rn.f32 	%f238, %f236, %f237;
	cvt.rni.f32.f32 	%f239, %f238;
	sub.f32 	%f240, %f238, %f239;
	neg.f32 	%f241, %f238;
	fma.rn.f32 	%f242, %f236, 0f40000000, %f241;
	neg.f32 	%f243, %f228;
	add.rn.f32 	%f244, %f236, %f243;
	neg.f32 	%f245, %f244;
	add.rn.f32 	%f246, %f235, %f245;
	fma.rn.f32 	%f247, %f246, 0f40000000, %f242;
	add.f32 	%f248, %f240, %f247;
	setp.gt.f32 	%p32, %f239, 0f00000000;
	selp.b32 	%r63, 0, -2097152000, %p32;
	setp.neu.f32 	%p33, %f6, 0f00000000;
	setp.neu.f32 	%p34, %f205, 0f7F800000;
	setp.lt.f32 	%p35, %f238, 0f00000000;
	selp.f32 	%f249, 0f00000000, 0f7F800000, %p35;
	abs.f32 	%f250, %f238;
	setp.gt.f32 	%p36, %f250, 0f43180000;
	cvt.rzi.s32.f32 	%r64, %f239;
	shl.b32 	%r65, %r64, 23;
	sub.s32 	%r66, %r65, %r63;
	mov.b32 	%f251, %r66;
	add.s32 	%r67, %r63, 2130706432;
	mov.b32 	%f252, %r67;
	fma.rn.f32 	%f253, %f248, 0f391FCB8E, 0f3AAF85ED;
	fma.rn.f32 	%f254, %f253, %f248, 0f3C1D9856;
	fma.rn.f32 	%f255, %f254, %f248, 0f3D6357BB;
	fma.rn.f32 	%f256, %f255, %f248, 0f3E75FDEC;
	fma.rn.f32 	%f257, %f256, %f248, 0f3F317218;
	fma.rn.f32 	%f258, %f257, %f248, 0f3F800000;
	mul.f32 	%f259, %f258, %f252;
	mul.f32 	%f260, %f259, %f251;
	selp.f32 	%f606, %f249, %f260, %p36;
	and.pred  	%p37, %p33, %p34;
	@%p37 bra 	$L__BB0_20;
	add.f32 	%f261, %f6, %f6;
	mov.b32 	%r68, %f261;
	and.b32  	%r69, %r68, 2147483647;
	mov.b32 	%f606, %r69;
$L__BB0_20:
	setp.eq.f32 	%p38, %f27, 0f3F800000;
	mov.f32 	%f607, 0f3F800000;
	@%p38 bra 	$L__BB0_25;
	abs.f32 	%f264, %f27;
	setp.num.f32 	%p39, %f264, %f264;
	@%p39 bra 	$L__BB0_23;
	mov.f32 	%f321, 0f40000000;
	add.rn.f32 	%f607, %f27, %f321;
	bra.uni 	$L__BB0_25;
$L__BB0_23:
	abs.f32 	%f265, %f27;
	setp.lt.f32 	%p40, %f265, 0f00800000;
	mul.f32 	%f266, %f265, 0f4B800000;
	selp.f32 	%f267, %f266, %f265, %p40;
	mov.b32 	%r70, %f267;
	add.s32 	%r71, %r70, -1060439283;
	and.b32  	%r72, %r71, -8388608;
	sub.s32 	%r73, %r70, %r72;
	mov.b32 	%f268, %r73;
	cvt.rn.f32.s32 	%f269, %r72;
	selp.f32 	%f270, 0fC1C00000, 0f00000000, %p40;
	fma.rn.f32 	%f271, %f269, 0f34000000, %f270;
	add.f32 	%f272, %f268, 0fBF800000;
	add.f32 	%f273, %f268, 0f3F800000;
	rcp.approx.ftz.f32 	%f274, %f273;
	add.f32 	%f275, %f272, %f272;
	mul.f32 	%f276, %f275, %f274;
	mul.f32 	%f277, %f276, %f276;
	neg.f32 	%f278, %f276;
	sub.f32 	%f279, %f272, %f276;
	add.f32 	%f280, %f279, %f279;
	fma.rn.f32 	%f281, %f278, %f272, %f280;
	mul.rn.f32 	%f282, %f274, %f281;
	fma.rn.f32 	%f283, %f277, 0f3A2C32E4, 0f3B52E7DB;
	fma.rn.f32 	%f284, %f283, %f277, 0f3C93BB73;
	fma.rn.f32 	%f285, %f284, %f277, 0f3DF6384F;
	mul.rn.f32 	%f286, %f285, %f277;
	fma.rn.f32 	%f287, %f276, 0f3FB8AA3B, %f271;
	mul.f32 	%f288, %f286, 0f40400000;
	sub.f32 	%f289, %f271, %f287;
	fma.rn.f32 	%f290, %f276, 0f3FB8AA3B, %f289;
	fma.rn.f32 	%f291, %f282, 0f3FB8AA3B, %f290;
	fma.rn.f32 	%f292, %f276, 0f32A55E34, %f291;
	fma.rn.f32 	%f293, %f288, %f282, %f292;
	fma.rn.f32 	%f294, %f286, %f276, %f293;
	add.rn.f32 	%f295, %f287, %f294;
	mov.f32 	%f296, 0f40000000;
	mul.rn.f32 	%f297, %f295, %f296;
	cvt.rni.f32.f32 	%f298, %f297;
	sub.f32 	%f299, %f297, %f298;
	neg.f32 	%f300, %f297;
	fma.rn.f32 	%f301, %f295, 0f40000000, %f300;
	neg.f32 	%f302, %f287;
	add.rn.f32 	%f303, %f295, %f302;
	neg.f32 	%f304, %f303;
	add.rn.f32 	%f305, %f294, %f304;
	fma.rn.f32 	%f306, %f305, 0f40000000, %f301;
	add.f32 	%f307, %f299, %f306;
	setp.gt.f32 	%p41, %f298, 0f00000000;
	selp.b32 	%r74, 0, -2097152000, %p41;
	setp.neu.f32 	%p42, %f265, 0f7F800000;
	setp.lt.f32 	%p43, %f297, 0f00000000;
	selp.f32 	%f308, 0f00000000, 0f7F800000, %p43;
	abs.f32 	%f309, %f297;
	setp.gt.f32 	%p44, %f309, 0f43180000;
	cvt.rzi.s32.f32 	%r75, %f298;
	shl.b32 	%r76, %r75, 23;
	sub.s32 	%r77, %r76, %r74;
	mov.b32 	%f310, %r77;
	add.s32 	%r78, %r74, 2130706432;
	mov.b32 	%f311, %r78;
	fma.rn.f32 	%f312, %f307, 0f391FCB8E, 0f3AAF85ED;
	fma.rn.f32 	%f313, %f312, %f307, 0f3C1D9856;
	fma.rn.f32 	%f314, %f313, %f307, 0f3D6357BB;
	fma.rn.f32 	%f315, %f314, %f307, 0f3E75FDEC;
	fma.rn.f32 	%f316, %f315, %f307, 0f3F317218;
	fma.rn.f32 	%f317, %f316, %f307, 0f3F800000;
	mul.f32 	%f318, %f317, %f311;
	mul.f32 	%f319, %f318, %f310;
	selp.f32 	%f607, %f308, %f319, %p44;
	@%p42 bra 	$L__BB0_25;
	add.f32 	%f320, %f27, %f27;
	mov.b32 	%r79, %f320;
	and.b32  	%r80, %r79, 2147483647;
	mov.b32 	%f607, %r80;
$L__BB0_25:
	div.rn.f32 	%f322, %f606, %f27;
	fma.rn.f32 	%f609, %f607, 0f409CF5C3, %f322;
	mul.f32 	%f323, %f6, %f7;
	div.rn.f32 	%f610, %f323, %f27;
	mov.f32 	%f608, %f6;
$L__BB0_26:
	sub.f32 	%f324, %f82, %f2;
	mul.f32 	%f325, %f2, %f82;
	div.rn.f32 	%f326, %f325, %f324;
	mul.f32 	%f327, %f82, %f608;
	mul.f32 	%f328, %f2, %f603;
	sub.f32 	%f329, %f327, %f328;
	div.rn.f32 	%f330, %f329, %f324;
	sub.f32 	%f331, %f8, %f5;
	fma.rn.f32 	%f332, %f326, %f331, %f330;
	st.global.f32 	[%rd6+12], %f332;
	mul.f32 	%f333, %f82, %f609;
	mul.f32 	%f334, %f2, %f604;
	sub.f32 	%f335, %f333, %f334;
	div.rn.f32 	%f336, %f335, %f324;
	sub.f32 	%f337, %f9, %f6;
	fma.rn.f32 	%f338, %f326, %f337, %f336;
	st.global.f32 	[%rd6+16], %f338;
	mul.f32 	%f339, %f82, %f610;
	mul.f32 	%f340, %f2, %f605;
	sub.f32 	%f341, %f339, %f340;
	div.rn.f32 	%f342, %f341, %f324;
	sub.f32 	%f343, %f10, %f7;
	fma.rn.f32 	%f344, %f326, %f343, %f342;
	st.global.f32 	[%rd6+20], %f344;
	bra.uni 	$L__BB0_28;
$L__BB0_27:
	mov.b32 	%r36, 0;
	st.global.u32 	[%rd6+12], %r36;
	st.global.u32 	[%rd6+16], %r36;
	st.global.u32 	[%rd6+20], %r36;
$L__BB0_28:
	ld.param.u64 	%rd27, [_Z10FluxSolverPfS_S_S_ii_param_3];
	shl.b32 	%r81, %r3, 2;
	mad.lo.s32 	%r82, %r17, 3, %r5;
	add.s32 	%r83, %r82, %r81;
	cvta.to.global.u64 	%rd20, %rd27;
	mul.wide.s32 	%rd21, %r83, 4;
	add.s64 	%rd22, %rd20, %rd21;
	ld.global.f32 	%f42, [%rd22];
	ld.global.f32 	%f345, [%rd4+-28];
	setp.eq.f32 	%p45, %f42, 0f00000000;
	setp.eq.f32 	%p46, %f345, 0f00000000;
	and.pred  	%p47, %p45, %p46;
	@%p47 bra 	$L__BB0_54;
	ld.param.u64 	%rd26, [_Z10FluxSolverPfS_S_S_ii_param_1];
	cvta.to.global.u64 	%rd23, %rd26;
	mul.wide.s32 	%rd24, %r4, 4;
	add.s64 	%rd25, %rd23, %rd24;
	ld.global.f32 	%f44, [%rd25+12];
	ld.global.f32 	%f45, [%rd25+16];
	ld.global.f32 	%f46, [%rd25+20];
	ld.global.f32 	%f47, [%rd5];
	ld.global.f32 	%f48, [%rd5+4];
	ld.global.f32 	%f49, [%rd5+8];
	sub.f32 	%f50, %f44, %f1;
	setp.le.f32 	%p48, %f50, 0f00000000;
	mov.f32 	%f613, 0f00000000;
	mov.f32 	%f614, %f613;
	mov.f32 	%f615, %f613;
	@%p48 bra 	$L__BB0_41;
	abs.f32 	%f51, %f46;
	setp.eq.f32 	%p49, %f46, 0f3F800000;
	mov.f32 	%f611, 0f3F800000;
	@%p49 bra 	$L__BB0_35;
	setp.num.f32 	%p50, %f51, %f51;
	@%p50 bra 	$L__BB0_33;
	mov.f32 	%f403, 0f40000000;
	add.rn.f32 	%f611, %f46, %f403;
	bra.uni 	$L__BB0_35;
$L__BB0_33:
	setp.lt.f32 	%p51, %f51, 0f00800000;
	mul.f32 	%f348, %f51, 0f4B800000;
	selp.f32 	%f349, %f348, %f51, %p51;
	mov.b32 	%r85, %f349;
	add.s32 	%r86, %r85, -1060439283;
	and.b32  	%r87, %r86, -8388608;
	sub.s32 	%r88, %r85, %r87;
	mov.b32 	%f350, %r88;
	cvt.rn.f32.s32 	%f351, %r87;
	selp.f32 	%f352, 0fC1C00000, 0f00000000, %p51;
	fma.rn.f32 	%f353, %f351, 0f34000000, %f352;
	add.f32 	%f354, %f350, 0fBF800000;
	add.f32 	%f355, %f350, 0f3F800000;
	rcp.approx.ftz.f32 	%f356, %f355;
	add.f32 	%f357, %f354, %f354;
	mul.f32 	%f358, %f357, %f356;
	mul.f32 	%f359, %f358, %f358;
	neg.f32 	%f360, %f358;
	sub.f32 	%f361, %f354, %f358;
	add.f32 	%f362, %f361, %f361;
	fma.rn.f32 	%f363, %f360, %f354, %f362;
	mul.rn.f32 	%f364, %f356, %f363;
	fma.rn.f32 	%f365, %f359, 0f3A2C32E4, 0f3B52E7DB;
	fma.rn.f32 	%f366, %f365, %f359, 0f3C93BB73;
	fma.rn.f32 	%f367, %f366, %f359, 0f3DF6384F;
	mul.rn.f32 	%f368, %f367, %f359;
	fma.rn.f32 	%f369, %f358, 0f3FB8AA3B, %f353;
	mul.f32 	%f370, %f368, 0f40400000;
	sub.f32 	%f371, %f353, %f369;
	fma.rn.f32 	%f372, %f358, 0f3FB8AA3B, %f371;
	fma.rn.f32 	%f373, %f364, 0f3FB8AA3B, %f372;
	fma.rn.f32 	%f374, %f358, 0f32A55E34, %f373;
	fma.rn.f32 	%f375, %f370, %f364, %f374;
	fma.rn.f32 	%f376, %f368, %f358, %f375;
	add.rn.f32 	%f377, %f369, %f376;
	mov.f32 	%f378, 0f40000000;
	mul.rn.f32 	%f379, %f377, %f378;
	cvt.rni.f32.f32 	%f380, %f379;
	sub.f32 	%f381, %f379, %f380;
	neg.f32 	%f382, %f379;
	fma.rn.f32 	%f383, %f377, 0f40000000, %f382;
	neg.f32 	%f384, %f369;
	add.rn.f32 	%f385, %f377, %f384;
	neg.f32 	%f386, %f385;
	add.rn.f32 	%f387, %f376, %f386;
	fma.rn.f32 	%f388, %f387, 0f40000000, %f383;
	add.f32 	%f389, %f381, %f388;
	setp.gt.f32 	%p52, %f380, 0f00000000;
	selp.b32 	%r89, 0, -2097152000, %p52;
	setp.neu.f32 	%p53, %f46, 0f00000000;
	setp.neu.f32 	%p54, %f51, 0f7F800000;
	setp.lt.f32 	%p55, %f379, 0f00000000;
	selp.f32 	%f390, 0f00000000, 0f7F800000, %p55;
	abs.f32 	%f391, %f379;
	setp.gt.f32 	%p56, %f391, 0f43180000;
	cvt.rzi.s32.f32 	%r90, %f380;
	shl.b32 	%r91, %r90, 23;
	sub.s32 	%r92, %r91, %r89;
	mov.b32 	%f392, %r92;
	add.s32 	%r93, %r89, 2130706432;
	mov.b32 	%f393, %r93;
	fma.rn.f32 	%f394, %f389, 0f391FCB8E, 0f3AAF85ED;
	fma.rn.f32 	%f395, %f394, %f389, 0f3C1D9856;
	fma.rn.f32 	%f396, %f395, %f389, 0f3D6357BB;
	fma.rn.f32 	%f397, %f396, %f389, 0f3E75FDEC;
	fma.rn.f32 	%f398, %f397, %f389, 0f3F317218;
	fma.rn.f32 	%f399, %f398, %f389, 0f3F800000;
	mul.f32 	%f400, %f399, %f393;
	mul.f32 	%f401, %f400, %f392;
	selp.f32 	%f611, %f390, %f401, %p56;
	and.pred  	%p57, %p53, %p54;
	@%p57 bra 	$L__BB0_35;
	add.f32 	%f402, %f46, %f46;
	mov.b32 	%r94, %f402;
	and.b32  	%r95, %r94, 2147483647;
	mov.b32 	%f611, %r95;
$L__BB0_35:
	abs.f32 	%f56, %f50;
	setp.eq.f32 	%p58, %f50, 0f3F800000;
	mov.f32 	%f612, 0f3F800000;
	@%p58 bra 	$L__BB0_40;
	setp.num.f32 	%p59, %f56, %f56;
	@%p59 bra 	$L__BB0_38;
	mov.f32 	%f460, 0f40000000;
	add.rn.f32 	%f612, %f50, %f460;
	bra.uni 	$L__BB0_40;
$L__BB0_38:
	setp.lt.f32 	%p60, %f56, 0f00800000;
	mul.f32 	%f405, %f56, 0f4B800000;
	selp.f32 	%f406, %f405, %f56, %p60;
	mov.b32 	%r96, %f406;
	add.s32 	%r97, %r96, -1060439283;
	and.b32  	%r98, %r97, -8388608;
	sub.s32 	%r99, %r96, %r98;
	mov.b32 	%f407, %r99;
	cvt.rn.f32.s32 	%f408, %r98;
	selp.f32 	%f409, 0fC1C00000, 0f00000000, %p60;
	fma.rn.f32 	%f410, %f408, 0f34000000, %f409;
	add.f32 	%f411, %f407, 0fBF800000;
	add.f32 	%f412, %f407, 0f3F800000;
	rcp.approx.ftz.f32 	%f413, %f412;
	add.f32 	%f414, %f411, %f411;
	mul.f32 	%f415, %f414, %f413;
	mul.f32 	%f416, %f415, %f415;
	neg.f32 	%f417, %f415;
	sub.f32 	%f418, %f411, %f415;
	add.f32 	%f419, %f418, %f418;
	fma.rn.f32 	%f420, %f417, %f411, %f419;
	mul.rn.f32 	%f421, %f413, %f420;
	fma.rn.f32 	%f422, %f416, 0f3A2C32E4, 0f3B52E7DB;
	fma.rn.f32 	%f423, %f422, %f416, 0f3C93BB73;
	fma.rn.f32 	%f424, %f423, %f416, 0f3DF6384F;
	mul.rn.f32 	%f425, %f424, %f416;
	fma.rn.f32 	%f426, %f415, 0f3FB8AA3B, %f410;
	mul.f32 	%f427, %f425, 0f40400000;
	sub.f32 	%f428, %f410, %f426;
	fma.rn.f32 	%f429, %f415, 0f3FB8AA3B, %f428;
	fma.rn.f32 	%f430, %f421, 0f3FB8AA3B, %f429;
	fma.rn.f32 	%f431, %f415, 0f32A55E34, %f430;
	fma.rn.f32 	%f432, %f427, %f421, %f431;
	fma.rn.f32 	%f433, %f425, %f415, %f432;
	add.rn.f32 	%f434, %f426, %f433;
	mov.f32 	%f435, 0f40000000;
	mul.rn.f32 	%f436, %f434, %f435;
	cvt.rni.f32.f32 	%f437, %f436;
	sub.f32 	%f438, %f436, %f437;
	neg.f32 	%f439, %f436;
	fma.rn.f32 	%f440, %f434, 0f40000000, %f439;
	neg.f32 	%f441, %f426;
	add.rn.f32 	%f442, %f434, %f441;
	neg.f32 	%f443, %f442;
	add.rn.f32 	%f444, %f433, %f443;
	fma.rn.f32 	%f445, %f444, 0f40000000, %f440;
	add.f32 	%f446, %f438, %f445;
	setp.gt.f32 	%p61, %f437, 0f00000000;
	selp.b32 	%r100, 0, -2097152000, %p61;
	setp.neu.f32 	%p62, %f56, 0f7F800000;
	setp.lt.f32 	%p63, %f436, 0f00000000;
	selp.f32 	%f447, 0f00000000, 0f7F800000, %p63;
	abs.f32 	%f448, %f436;
	setp.gt.f32 	%p64, %f448, 0f43180000;
	cvt.rzi.s32.f32 	%r101, %f437;
	shl.b32 	%r102, %r101, 23;
	sub.s32 	%r103, %r102, %r100;
	mov.b32 	%f449, %r103;
	add.s32 	%r104, %r100, 2130706432;
	mov.b32 	%f450, %r104;
	fma.rn.f32 	%f451, %f446, 0f391FCB8E, 0f3AAF85ED;
	fma.rn.f32 	%f452, %f451, %f446, 0f3C1D9856;
	fma.rn.f32 	%f453, %f452, %f446, 0f3D6357BB;
	fma.rn.f32 	%f454, %f453, %f446, 0f3E75FDEC;
	fma.rn.f32 	%f455, %f454, %f446, 0f3F317218;
	fma.rn.f32 	%f456, %f455, %f446, 0f3F800000;
	mul.f32 	%f457, %f456, %f450;
	mul.f32 	%f458, %f457, %f449;
	selp.f32 	%f612, %f447, %f458, %p64;
	@%p62 bra 	$L__BB0_40;
	add.f32 	%f459, %f50, %f50;
	mov.b32 	%r105, %f459;
	and.b32  	%r106, %r105, 2147483647;
	mov.b32 	%f612, %r106;
$L__BB0_40:
	div.rn.f32 	%f461, %f611, %f50;
	fma.rn.f32 	%f613, %f612, 0f409CF5C3, %f461;
	mul.f32 	%f462, %f46, %f45;
	div.rn.f32 	%f614, %f462, %f50;
	mov.f32 	%f615, %f46;
$L__BB0_41:
	sub.f32 	%f66, %f47, %f1;
	setp.le.f32 	%p65, %f66, 0f00000000;
	mov.f32 	%f618, 0f00000000;
	mov.f32 	%f619, %f618;
	mov.f32 	%f620, %f618;
	@%p65 bra 	$L__BB0_53;
	abs.f32 	%f67, %f49;
	setp.eq.f32 	%p66, %f49, 0f3F800000;
	mov.f32 	%f616, 0f3F800000;
	@%p66 bra 	$L__BB0_47;
	setp.num.f32 	%p67, %f67, %f67;
	@%p67 bra 	$L__BB0_45;
	mov.f32 	%f520, 0f40000000;
	add.rn.f32 	%f616, %f49, %f520;
	bra.uni 	$L__BB0_47;
$L__BB0_45:
	setp.lt.f32 	%p68, %f67, 0f00800000;
	mul.f32 	%f465, %f67, 0f4B800000;
	selp.f32 	%f466, %f465, %f67, %p68;
	mov.b32 	%r107, %f466;
	add.s32 	%r108, %r107, -1060439283;
	and.b32  	%r109, %r108, -8388608;
	sub.s32 	%r110, %r107, %r109;
	mov.b32 	%f467, %r110;
	cvt.rn.f32.s32 	%f468, %r109;
	selp.f32 	%f469, 0fC1C00000, 0f00000000, %p68;
	fma.rn.f32 	%f470, %f468, 0f34000000, %f469;
	add.f32 	%f471, %f467, 0fBF800000;
	add.f32 	%f472, %f467, 0f3F800000;
	rcp.approx.ftz.f32 	%f473, %f472;
	add.f32 	%f474, %f471, %f471;
	mul.f32 	%f475, %f474, %f473;
	mul.f32 	%f476, %f475, %f475;
	neg.f32 	%f477, %f475;
	sub.f32 	%f478, %f471, %f475;
	add.f32 	%f479, %f478, %f478;
	fma.rn.f32 	%f480, %f477, %f471, %f479;
	mul.rn.f32 	%f481, %f473, %f480;
	fma.rn.f32 	%f482, %f476, 0f3A2C32E4, 0f3B52E7DB;
	fma.rn.f32 	%f483, %f482, %f476, 0f3C93BB73;
	fma.rn.f32 	%f484, %f483, %f476, 0f3DF6384F;
	mul.rn.f32 	%f485, %f484, %f476;
	fma.rn.f32 	%f486, %f475, 0f3FB8AA3B, %f470;
	mul.f32 	%f487, %f485, 0f40400000;
	sub.f32 	%f488, %f470, %f486;
	fma.rn.f32 	%f489, %f475, 0f3FB8AA3B, %f488;
	fma.rn.f32 	%f490, %f481, 0f3FB8AA3B, %f489;
	fma.rn.f32 	%f491, %f475, 0f32A55E34, %f490;
	fma.rn.f32 	%f492, %f487, %f481, %f491;
	fma.rn.f32 	%f493, %f485, %f475, %f492;
	add.rn.f32 	%f494, %f486, %f493;
	mov.f32 	%f495, 0f40000000;
	mul.rn.f32 	%f496, %f494, %f495;
	cvt.rni.f32.f32 	%f497, %f496;
	sub.f32 	%f498, %f496, %f497;
	neg.f32 	%f499, %f496;
	fma.rn.f32 	%f500, %f494, 0f40000000, %f499;
	neg.f32 	%f501, %f486;
	add.rn.f32 	%f502, %f494, %f501;
	neg.f32 	%f503, %f502;
	add.rn.f32 	%f504, %f493, %f503;
	fma.rn.f32 	%f505, %f504, 0f40000000, %f500;
	add.f32 	%f506, %f498, %f505;
	setp.gt.f32 	%p69, %f497, 0f00000000;
	selp.b32 	%r111, 0, -2097152000, %p69;
	setp.neu.f32 	%p70, %f49, 0f00000000;
	setp.neu.f32 	%p71, %f67, 0f7F800000;
	setp.lt.f32 	%p72, %f496, 0f00000000;
	selp.f32 	%f507, 0f00000000, 0f7F800000, %p72;
	abs.f32 	%f508, %f496;
	setp.gt.f32 	%p73, %f508, 0f43180000;
	cvt.rzi.s32.f32 	%r112, %f497;
	shl.b32 	%r113, %r112, 23;
	sub.s32 	%r114, %r113, %r111;
	mov.b32 	%f509, %r114;
	add.s32 	%r115, %r111, 2130706432;
	mov.b32 	%f510, %r115;
	fma.rn.f32 	%f511, %f506, 0f391FCB8E, 0f3AAF85ED;
	fma.rn.f32 	%f512, %f511, %f506, 0f3C1D9856;
	fma.rn.f32 	%f513, %f512, %f506, 0f3D6357BB;
	fma.rn.f32 	%f514, %f513, %f506, 0f3E75FDEC;
	fma.rn.f32 	%f515, %f514, %f506, 0f3F317218;
	fma.rn.f32 	%f516, %f515, %f506, 0f3F800000;
	mul.f32 	%f517, %f516, %f510;
	mul.f32 	%f518, %f517, %f509;
	selp.f32 	%f616, %f507, %f518, %p73;
	and.pred  	%p74, %p70, %p71;
	@%p74 bra 	$L__BB0_47;
	add.f32 	%f519, %f49, %f49;
	mov.b32 	%r116, %f519;
	and.b32  	%r117, %r116, 2147483647;
	mov.b32 	%f616, %r117;
$L__BB0_47:
	abs.f32 	%f72, %f66;
	setp.eq.f32 	%p75, %f66, 0f3F800000;
	mov.f32 	%f617, 0f3F800000;
	@%p75 bra 	$L__BB0_52;
	setp.num.f32 	%p76, %f72, %f72;
	@%p76 bra 	$L__BB0_50;
	mov.f32 	%f577, 0f40000000;
	add.rn.f32 	%f617, %f66, %f577;
	bra.uni 	$L__BB0_52;
$L__BB0_50:
	setp.lt.f32 	%p77, %f72, 0f00800000;
	mul.f32 	%f522, %f72, 0f4B800000;
	selp.f32 	%f523, %f522, %f72, %p77;
	mov.b32 	%r118, %f523;
	add.s32 	%r119, %r118, -1060439283;
	and.b32  	%r120, %r119, -8388608;
	sub.s32 	%r121, %r118, %r120;
	mov.b32 	%f524, %r121;
	cvt.rn.f32.s32 	%f525, %r120;
	selp.f32 	%f526, 0fC1C00000, 0f00000000, %p77;
	fma.rn.f32 	%f527, %f525, 0f34000000, %f526;
	add.f32 	%f528, %f524, 0fBF800000;
	add.f32 	%f529, %f524, 0f3F800000;
	rcp.approx.ftz.f32 	%f530, %f529;
	add.f32 	%f531, %f528, %f528;
	mul.f32 	%f532, %f531, %f530;
	mul.f32 	%f533, %f532, %f532;
	neg.f32 	%f534, %f532;
	sub.f32 	%f535, %f528, %f532;
	add.f32 	%f536, %f535, %f535;
	fma.rn.f32 	%f537, %f534, %f528, %f536;
	mul.rn.f32 	%f538, %f530, %f537;
	fma.rn.f32 	%f539, %f533, 0f3A2C32E4, 0f3B52E7DB;
	fma.rn.f32 	%f540, %f539, %f533, 0f3C93BB73;
	fma.rn.f32 	%f541, %f540, %f533, 0f3DF6384F;
	mul.rn.f32 	%f542, %f541, %f533;
	fma.rn.f32 	%f543, %f532, 0f3FB8AA3B, %f527;
	mul.f32 	%f544, %f542, 0f40400000;
	sub.f32 	%f545, %f527, %f543;
	fma.rn.f32 	%f546, %f532, 0f3FB8AA3B, %f545;
	fma.rn.f32 	%f547, %f538, 0f3FB8AA3B, %f546;
	fma.rn.f32 	%f548, %f532, 0f32A55E34, %f547;
	fma.rn.f32 	%f549, %f544, %f538, %f548;
	fma.rn.f32 	%f550, %f542, %f532, %f549;
	add.rn.f32 	%f551, %f543, %f550;
	mov.f32 	%f552, 0f40000000;
	mul.rn.f32 	%f553, %f551, %f552;
	cvt.rni.f32.f32 	%f554, %f553;
	sub.f32 	%f555, %f553, %f554;
	neg.f32 	%f556, %f553;
	fma.rn.f32 	%f557, %f551, 0f40000000, %f556;
	neg.f32 	%f558, %f543;
	add.rn.f32 	%f559, %f551, %f558;
	neg.f32 	%f560, %f559;
	add.rn.f32 	%f561, %f550, %f560;
	fma.rn.f32 	%f562, %f561, 0f40000000, %f557;
	add.f32 	%f563, %f555, %f562;
	setp.gt.f32 	%p78, %f554, 0f00000000;
	selp.b32 	%r122, 0, -2097152000, %p78;
	setp.neu.f32 	%p79, %f72, 0f7F800000;
	setp.lt.f32 	%p80, %f553, 0f00000000;
	selp.f32 	%f564, 0f00000000, 0f7F800000, %p80;
	abs.f32 	%f565, %f553;
	setp.gt.f32 	%p81, %f565, 0f43180000;
	cvt.rzi.s32.f32 	%r123, %f554;
	shl.b32 	%r124, %r123, 23;
	sub.s32 	%r125, %r124, %r122;
	mov.b32 	%f566, %r125;
	add.s32 	%r126, %r122, 2130706432;
	mov.b32 	%f567, %r126;
	fma.rn.f32 	%f568, %f563, 0f391FCB8E, 0f3AAF85ED;
	fma.rn.f32 	%f569, %f568, %f563, 0f3C1D9856;
	fma.rn.f32 	%f570, %f569, %f563, 0f3D6357BB;
	fma.rn.f32 	%f571, %f570, %f563, 0f3E75FDEC;
	fma.rn.f32 	%f572, %f571, %f563, 0f3F317218;
	fma.rn.f32 	%f573, %f572, %f563, 0f3F800000;
	mul.f32 	%f574, %f573, %f567;
	mul.f32 	%f575, %f574, %f566;
	selp.f32 	%f617, %f564, %f575, %p81;
	@%p79 bra 	$L__BB0_52;
	add.f32 	%f576, %f66, %f66;
	mov.b32 	%r127, %f576;
	and.b32  	%r128, %r127, 2147483647;
	mov.b32 	%f617, %r128;
$L__BB0_52:
	div.rn.f32 	%f578, %f616, %f66;
	fma.rn.f32 	%f618, %f617, 0f409CF5C3, %f578;
	mul.f32 	%f579, %f49, %f48;
	div.rn.f32 	%f619, %f579, %f66;
	mov.f32 	%f620, %f49;
$L__BB0_53:
	sub.f32 	%f580, %f42, %f345;
	mul.f32 	%f581, %f42, %f345;
	div.rn.f32 	%f582, %f581, %f580;
	mul.f32 	%f583, %f42, %f620;
	mul.f32 	%f584, %f345, %f615;
	sub.f32 	%f585, %f583, %f584;
	div.rn.f32 	%f586, %f585, %f580;
	sub.f32 	%f587, %f44, %f47;
	fma.rn.f32 	%f588, %f582, %f587, %f586;
	st.global.f32 	[%rd6], %f588;
	mul.f32 	%f589, %f42, %f619;
	mul.f32 	%f590, %f345, %f614;
	sub.f32 	%f591, %f589, %f590;
	div.rn.f32 	%f592, %f591, %f580;
	sub.f32 	%f593, %f45, %f48;
	fma.rn.f32 	%f594, %f582, %f593, %f592;
	st.global.f32 	[%rd6+4], %f594;
	mul.f32 	%f595, %f42, %f618;
	mul.f32 	%f596, %f345, %f613;
	sub.f32 	%f597, %f595, %f596;
	div.rn.f32 	%f598, %f597, %f580;
	sub.f32 	%f599, %f46, %f49;
	fma.rn.f32 	%f600, %f582, %f599, %f598;
	st.global.f32 	[%rd6+8], %f600;
	bra.uni 	$L__BB0_55;
$L__BB0_54:
	mov.b32 	%r84, 0;
	st.global.u32 	[%rd6], %r84;
	st.global.u32 	[%rd6+4], %r84;
	st.global.u32 	[%rd6+8], %r84;
$L__BB0_55:
	ret;

}


// ===== COMPILED SASS (sm_100) =====

	.target	sm_100

	.elftype	@"ET_EXEC"


//--------------------- .note.nv.tkinfo           --------------------------
	.section	.note.nv.tkinfo,"",@"SHT_NOTE"
	.sectionflags	@"SHF_NOTE_NV_TKINFO"
	.tkinfo
        /*0018*/ 	.word	0x00000002
        /*0030*/ 	.string	""
        /*0030*/ 	.string	"ptxas"
        /*0030*/ 	.string	"Cuda compilation tools, release 13.0, V13.0.88"
        /*0030*/ 	.string	"Build cuda_13.0.r13.0/compiler.36424714_0"
        /*0030*/ 	.string	"-arch sm_100 -m 64 "



//--------------------- .note.nv.cuinfo           --------------------------
	.section	.note.nv.cuinfo,"",@"SHT_NOTE"
	.sectionflags	@"SHF_NOTE_NV_CUINFO"
        /*0018*/ 	.short	0x0002
        /*001a*/ 	.short	0x0064
        /*001c*/ 	.short	0x0082
	.zero		2


//--------------------- .nv.info                  --------------------------
	.section	.nv.info,"",@"SHT_CUDA_INFO"
	.align	4


	//----- nvinfo : EIATTR_REGCOUNT
	.align		4
        /*0000*/ 	.byte	0x04, 0x2f
        /*0002*/ 	.short	(.L_1 - .L_0)
	.align		4
.L_0:
        /*0004*/ 	.word	index@(_Z10FluxSolverPfS_S_S_ii)
        /*0008*/ 	.word	0x00000028


	//----- nvinfo : EIATTR_FRAME_SIZE
	.align		4
.L_1:
        /*000c*/ 	.byte	0x04, 0x11
        /*000e*/ 	.short	(.L_3 - .L_2)
	.align		4
.L_2:
        /*0010*/ 	.word	index@($__internal_0_$__cuda_sm3x_div_rn_noftz_f32_slowpath)
        /*0014*/ 	.word	0x00000000


	//----- nvinfo : EIATTR_FRAME_SIZE
	.align		4
.L_3:
        /*0018*/ 	.byte	0x04, 0x11
        /*001a*/ 	.short	(.L_5 - .L_4)
	.align		4
.L_4:
        /*001c*/ 	.word	index@(_Z10FluxSolverPfS_S_S_ii)
        /*0020*/ 	.word	0x00000000


	//----- nvinfo : EIATTR_MIN_STACK_SIZE
	.align		4
.L_5:
        /*0024*/ 	.byte	0x04, 0x12
        /*0026*/ 	.short	(.L_7 - .L_6)
	.align		4
.L_6:
        /*0028*/ 	.word	index@(_Z10FluxSolverPfS_S_S_ii)
        /*002c*/ 	.word	0x00000000
.L_7:


//--------------------- .nv.compat                --------------------------
	.section	.nv.compat,"",@"SHT_CUDA_COMPAT_INFO"
	.align	4
        /*0000*/ 	.byte	0x02, 0x09, 0x00, 0x00, 0x02, 0x02, 0x01, 0x00, 0x02, 0x05, 0x05, 0x00, 0x03, 0x07, 0x01, 0x01
        /*0010*/ 	.byte	0x02, 0x03, 0x00, 0x00, 0x02, 0x06, 0x01, 0x00, 0x04, 0x0b, 0x08, 0x00, 0x01, 0x00, 0x00, 0x00
        /*0020*/ 	.byte	0x00, 0x00, 0x00, 0x00


//--------------------- .nv.info._Z10FluxSolverPfS_S_S_ii --------------------------
	.section	.nv.info._Z10FluxSolverPfS_S_S_ii,"",@"SHT_CUDA_INFO"
	.sectionflags	@""
	.align	4


	//----- nvinfo : EIATTR_CUDA_API_VERSION
	.align		4
        /*0000*/ 	.byte	0x04, 0x37
        /*0002*/ 	.short	(.L_9 - .L_8)
.L_8:
        /*0004*/ 	.word	0x00000082


	//----- nvinfo : EIATTR_KPARAM_INFO
	.align		4
.L_9:
        /*0008*/ 	.byte	0x04, 0x17
        /*000a*/ 	.short	(.L_11 - .L_10)
.L_10:
        /*000c*/ 	.word	0x00000000
        /*0010*/ 	.short	0x0005
        /*0012*/ 	.short	0x0024
        /*0014*/ 	.byte	0x00, 0xf0, 0x11, 0x00


	//----- nvinfo : EIATTR_KPARAM_INFO
	.align		4
.L_11:
        /*0018*/ 	.byte	0x04, 0x17
        /*001a*/ 	.short	(.L_13 - .L_12)
.L_12:
        /*001c*/ 	.word	0x00000000
        /*0020*/ 	.short	0x0004
        /*0022*/ 	.short	0x0020
        /*0024*/ 	.byte	0x00, 0xf0, 0x11, 0x00


	//----- nvinfo : EIATTR_KPARAM_INFO
	.align		4
.L_13:
        /*0028*/ 	.byte	0x04, 0x17
        /*002a*/ 	.short	(.L_15 - .L_14)
.L_14:
        /*002c*/ 	.word	0x00000000
        /*0030*/ 	.short	0x0003
        /*0032*/ 	.short	0x0018
        /*0034*/ 	.byte	0x00, 0xf5, 0x21, 0x00


	//----- nvinfo : EIATTR_KPARAM_INFO
	.align		4
.L_15:
        /*0038*/ 	.byte	0x04, 0x17
        /*003a*/ 	.short	(.L_17 - .L_16)
.L_16:
        /*003c*/ 	.word	0x00000000
        /*0040*/ 	.short	0x0002
        /*0042*/ 	.short	0x0010
        /*0044*/ 	.byte	0x00, 0xf5, 0x21, 0x00


	//----- nvinfo : EIATTR_KPARAM_INFO
	.align		4
.L_17:
        /*0048*/ 	.byte	0x04, 0x17
        /*004a*/ 	.short	(.L_19 - .L_18)
.L_18:
        /*004c*/ 	.word	0x00000000
        /*0050*/ 	.short	0x0001
        /*0052*/ 	.short	0x0008
        /*0054*/ 	.byte	0x00, 0xf5, 0x21, 0x00


	//----- nvinfo : EIATTR_KPARAM_INFO
	.align		4
.L_19:
        /*0058*/ 	.byte	0x04, 0x17
        /*005a*/ 	.short	(.L_21 - .L_20)
.L_20:
        /*005c*/ 	.word	0x00000000
        /*0060*/ 	.short	0x0000
        /*0062*/ 	.short	0x0000
        /*0064*/ 	.byte	0x00, 0xf5, 0x21, 0x00


	//----- nvinfo : EIATTR_SPARSE_MMA_MASK
	.align		4
.L_21:
        /*0068*/ 	.byte	0x03, 0x50
        /*006a*/ 	.short	0x0000


	//----- nvinfo : EIATTR_MAXREG_COUNT
	.align		4
        /*006c*/ 	.byte	0x03, 0x1b
        /*006e*/ 	.short	0x00ff


	//----- nvinfo : EIATTR_MERCURY_ISA_VERSION
	.align		4
        /*0070*/ 	.byte	0x03, 0x5f
        /*0072*/ 	.short	0x0101


	//----- nvinfo : EIATTR_VRC_CTA_INIT_COUNT
	.align		4
        /*0074*/ 	.byte	0x02, 0x4a
	.zero		1
	.zero		1


	//----- nvinfo : EIATTR_EXIT_INSTR_OFFSETS
	.align		4
        /*0078*/ 	.byte	0x04, 0x1c
        /*007a*/ 	.short	(.L_23 - .L_22)


	//   ....[0]....
.L_22:
        /*007c*/ 	.word	0x00000100


	//   ....[1]....
        /*0080*/ 	.word	0x00003ab0


	//   ....[2]....
        /*0084*/ 	.word	0x00003af0


	//----- nvinfo : EIATTR_CRS_STACK_SIZE
	.align		4
.L_23:
        /*0088*/ 	.byte	0x04, 0x1e
        /*008a*/ 	.short	(.L_25 - .L_24)
.L_24:
        /*008c*/ 	.word	0x00000000


	//----- nvinfo : EIATTR_CBANK_PARAM_SIZE
	.align		4
.L_25:
        /*0090*/ 	.byte	0x03, 0x19
        /*0092*/ 	.short	0x0028


	//----- nvinfo : EIATTR_PARAM_CBANK
	.align		4
        /*0094*/ 	.byte	0x04, 0x0a
        /*0096*/ 	.short	(.L_27 - .L_26)
	.align		4
.L_26:
        /*0098*/ 	.word	index@(.nv.constant0._Z10FluxSolverPfS_S_S_ii)
        /*009c*/ 	.short	0x0380
        /*009e*/ 	.short	0x0028


	//----- nvinfo : EIATTR_SW_WAR
	.align		4
.L_27:
        /*00a0*/ 	.byte	0x04, 0x36
        /*00a2*/ 	.short	(.L_29 - .L_28)
.L_28:
        /*00a4*/ 	.word	0x00000008
.L_29:


//--------------------- .nv.callgraph             --------------------------
	.section	.nv.callgraph,"",@"SHT_CUDA_CALLGRAPH"
	.align	4
	.sectionentsize	8
	.align		4
        /*0000*/ 	.word	0x00000000
	.align		4
        /*0004*/ 	.word	0xffffffff
	.align		4
        /*0008*/ 	.word	0x00000000
	.align		4
        /*000c*/ 	.word	0xfffffffe
	.align		4
        /*0010*/ 	.word	0x00000000
	.align		4
        /*0014*/ 	.word	0xfffffffd
	.align		4
        /*0018*/ 	.word	0x00000000
	.align		4
        /*001c*/ 	.word	0xfffffffc


//--------------------- .text._Z10FluxSolverPfS_S_S_ii --------------------------
	.section	.text._Z10FluxSolverPfS_S_S_ii,"ax",@progbits
	.align	128
        .global         _Z10FluxSolverPfS_S_S_ii
        .type           _Z10FluxSolverPfS_S_S_ii,@function
        .size           _Z10FluxSolverPfS_S_S_ii,(.L_x_72 - _Z10FluxSolverPfS_S_S_ii)
        .other          _Z10FluxSolverPfS_S_S_ii,@"STO_CUDA_ENTRY STV_DEFAULT"
_Z10FluxSolverPfS_S_S_ii:
.text._Z10FluxSolverPfS_S_S_ii:
[----:B------:R-:W-:Y:S01]  /*0000*/  LDC R1, c[0x0][0x37c] ;  /* 0x0000df00ff017b82 */ /* 0x000fe20000000800 */
[----:B------:R-:W0:Y:S07]  /*0010*/  S2R R3, SR_TID.Y ;  /* 0x0000000000037919 */ /* 0x000e2e0000002200 */
[----:B------:R-:W0:Y:S01]  /*0020*/  S2UR UR4, SR_CTAID.Y ;  /* 0x00000000000479c3 */ /* 0x000e220000002600 */
[----:B------:R-:W1:Y:S07]  /*0030*/  S2R R2, SR_TID.X ;  /* 0x0000000000027919 */ /* 0x000e6e0000002100 */
[----:B------:R-:W0:Y:S08]  /*0040*/  LDC R0, c[0x0][0x364] ;  /* 0x0000d900ff007b82 */ /* 0x000e300000000800 */
[----:B------:R-:W1:Y:S08]  /*0050*/  S2UR UR5, SR_CTAID.X ;  /* 0x00000000000579c3 */ /* 0x000e700000002500 */
[----:B------:R-:W1:Y:S08]  /*0060*/  LDC R27, c[0x0][0x360] ;  /* 0x0000d800ff1b7b82 */ /* 0x000e700000000800 */
[----:B------:R-:W2:Y:S01]  /*0070*/  LDC.64 R14, c[0x0][0x3a0] ;  /* 0x0000e800ff0e7b82 */ /* 0x000ea20000000a00 */
[----:B0-----:R-:W-:-:S05]  /*0080*/  IMAD R0, R0, UR4, R3 ;  /* 0x0000000400007c24 */ /* 0x001fca000f8e0203 */
[----:B------:R-:W-:Y:S01]  /*0090*/  ISETP.NE.AND P0, PT, R0, RZ, PT ;  /* 0x000000ff0000720c */ /* 0x000fe20003f05270 */
[----:B-1----:R-:W-:-:S05]  /*00a0*/  IMAD R27, R27, UR5, R2 ;  /* 0x000000051b1b7c24 */ /* 0x002fca000f8e0202 */
[----:B------:R-:W-:Y:S02]  /*00b0*/  ISETP.LT.OR P0, PT, R27, 0x1, !P0 ;  /* 0x000000011b00780c */ /* 0x000fe40004701670 */
[----:B--2---:R-:W-:Y:S02]  /*00c0*/  IADD3 R2, PT, PT, R15, -0x1, RZ ;  /* 0xffffffff0f027810 */ /* 0x004fe40007ffe0ff */
[----:B------:R-:W-:Y:S02]  /*00d0*/  IADD3 R3, PT, PT, R14, -0x1, RZ ;  /* 0xffffffff0e037810 */ /* 0x000fe40007ffe0ff */
[----:B------:R-:W-:-:S04]  /*00e0*/  ISETP.GE.OR P0, PT, R27, R2, P0 ;  /* 0x000000021b00720c */ /* 0x000fc80000706670 */
[----:B------:R-:W-:-:S13]  /*00f0*/  ISETP.GE.OR P0, PT, R0, R3, P0 ;  /* 0x000000030000720c */ /* 0x000fda0000706670 */
[----:B------:R-:W-:Y:S05]  /*0100*/  @P0 EXIT ;  /* 0x000000000000094d */ /* 0x000fea0003800000 */
[----:B------:R-:W0:Y:S01]  /*0110*/  LDC.64 R16, c[0x0][0x398] ;  /* 0x0000e600ff107b82 */ /* 0x000e220000000a00 */
[C---:B------:R-:W-:Y:S01]  /*0120*/  IMAD R22, R0.reuse, R15, RZ ;  /* 0x0000000f00167224 */ /* 0x040fe200078e02ff */
[----:B------:R-:W1:Y:S01]  /*0130*/  LDCU.64 UR4, c[0x0][0x358] ;  /* 0x00006b00ff0477ac */ /* 0x000e620008000a00 */
[----:B------:R-:W-:Y:S02]  /*0140*/  IADD3 R26, PT, PT, R27, 0x1, RZ ;  /* 0x000000011b1a7810 */ /* 0x000fe40007ffe0ff */
[----:B------:R-:W-:Y:S02]  /*0150*/  SHF.L.U32 R0, R0, 0x1, RZ ;  /* 0x0000000100007819 */ /* 0x000fe400000006ff */
[----:B------:R-:W-:Y:S01]  /*0160*/  IADD3 R4, PT, PT, R22, R26, RZ ;  /* 0x0000001a16047210 */ /* 0x000fe20007ffe0ff */
[----:B------:R-:W2:Y:S03]  /*0170*/  LDC.64 R2, c[0x0][0x390] ;  /* 0x0000e400ff027b82 */ /* 0x000ea60000000a00 */
[----:B------:R-:W-:-:S02]  /*0180*/  SHF.L.U32 R5, R4, 0x2, RZ ;  /* 0x0000000204057819 */ /* 0x000fc400000006ff */
[----:B------:R-:W-:-:S03]  /*0190*/  IADD3 R4, PT, PT, R0, 0x2, RZ ;  /* 0x0000000200047810 */ /* 0x000fc60007ffe0ff */
[----:B------:R-:W3:Y:S02]  /*01a0*/  LDC.64 R18, c[0x0][0x388] ;  /* 0x0000e200ff127b82 */ /* 0x000ee40000000a00 */
[----:B------:R-:W-:Y:S02]  /*01b0*/  IMAD R4, R4, R15, R4 ;  /* 0x0000000f04047224 */ /* 0x000fe400078e0204 */
[----:B0-----:R-:W-:-:S04]  /*01c0*/  IMAD.WIDE R16, R5, 0x4, R16 ;  /* 0x0000000405107825 */ /* 0x001fc800078e0210 */
[----:B------:R-:W0:Y:S01]  /*01d0*/  LDC.64 R20, c[0x0][0x380] ;  /* 0x0000e000ff147b82 */ /* 0x000e220000000a00 */
[----:B-1----:R-:W4:Y:S04]  /*01e0*/  LDG.E R24, desc[UR4][R16.64+-0x8] ;  /* 0xfffff80410187981 */ /* 0x002f28000c1e1900 */
[----:B------:R-:W4:Y:S01]  /*01f0*/  LDG.E R25, desc[UR4][R16.64+0xc] ;  /* 0x00000c0410197981 */ /* 0x000f22000c1e1900 */
[----:B------:R-:W-:-:S05]  /*0200*/  LEA R5, R27, R4, 0x1 ;  /* 0x000000041b057211 */ /* 0x000fca00078e08ff */
[----:B--2---:R-:W-:-:S05]  /*0210*/  IMAD.WIDE R4, R5, 0x4, R2 ;  /* 0x0000000405047825 */ /* 0x004fca00078e0202 */
[----:B------:R1:W5:Y:S01]  /*0220*/  LDG.E R23, desc[UR4][R4.64] ;  /* 0x0000000404177981 */ /* 0x000362000c1e1900 */
[-C--:B------:R-:W-:Y:S01]  /*0230*/  IMAD R7, R0, R15.reuse, R0 ;  /* 0x0000000f00077224 */ /* 0x080fe200078e0200 */
[----:B------:R-:W-:Y:S01]  /*0240*/  IADD3 R0, PT, PT, R27, R22, RZ ;  /* 0x000000161b007210 */ /* 0x000fe20007ffe0ff */
[----:B------:R-:W-:Y:S01]  /*0250*/  BSSY.RECONVERGENT B0, `(.L_x_0) ;  /* 0x00001c3000007945 */ /* 0x000fe20003800200 */
[----:B------:R-:W-:Y:S02]  /*0260*/  IADD3 R22, PT, PT, R22, R15, RZ ;  /* 0x0000000f16167210 */ /* 0x000fe40007ffe0ff */
[----:B------:R-:W-:Y:S01]  /*0270*/  LEA R7, R26, R7, 0x1 ;  /* 0x000000071a077211 */ /* 0x000fe200078e08ff */
[----:B------:R-:W-:-:S03]  /*0280*/  IMAD R6, R0, 0xc, RZ ;  /* 0x0000000c00067824 */ /* 0x000fc600078e02ff */
[----:B------:R-:W-:Y:S01]  /*0290*/  IADD3 R7, PT, PT, R7, 0x1, RZ ;  /* 0x0000000107077810 */ /* 0x000fe20007ffe0ff */
[----:B------:R-:W-:Y:S02]  /*02a0*/  IMAD R15, R15, 0xc, R6 ;  /* 0x0000000c0f0f7824 */ /* 0x000fe400078e0206 */
[----:B---3--:R-:W-:-:S04]  /*02b0*/  IMAD.WIDE R18, R6, 0x4, R18 ;  /* 0x0000000406127825 */ /* 0x008fc800078e0212 */
[----:B------:R-:W-:-:S04]  /*02c0*/  IMAD.WIDE R30, R7, 0x4, R2 ;  /* 0x00000004071e7825 */ /* 0x000fc800078e0202 */
[----:B------:R-:W-:-:S04]  /*02d0*/  IMAD R3, R0, 0x6, RZ ;  /* 0x0000000600037824 */ /* 0x000fc800078e02ff */
[----:B0-----:R-:W-:Y:S01]  /*02e0*/  IMAD.WIDE R20, R3, 0x4, R20 ;  /* 0x0000000403147825 */ /* 0x001fe200078e0214 */
[----:B----4-:R-:W-:Y:S02]  /*02f0*/  FSETP.NEU.AND P0, PT, R24, RZ, PT ;  /* 0x000000ff1800720b */ /* 0x010fe40003f0d000 */
[----:B------:R-:W-:-:S13]  /*0300*/  FSETP.EQ.AND P1, PT, R25, RZ, PT ;  /* 0x000000ff1900720b */ /* 0x000fda0003f22000 */
[----:B-1----:R-:W-:Y:S05]  /*0310*/  @!P0 BRA P1, `(.L_x_1) ;  /* 0x0000001800cc8947 */ /* 0x002fea0000800000 */
[----:B------:R-:W2:Y:S04]  /*0320*/  LDG.E R30, desc[UR4][R30.64] ;  /* 0x000000041e1e7981 */ /* 0x000ea8000c1e1900 */
[----:B------:R-:W2:Y:S04]  /*0330*/  LDG.E R14, desc[UR4][R18.64+0x54] ;  /* 0x00005404120e7981 */ /* 0x000ea8000c1e1900 */
[----:B------:R0:W5:Y:S04]  /*0340*/  LDG.E R13, desc[UR4][R18.64+0x18] ;  /* 0x00001804120d7981 */ /* 0x000168000c1e1900 */
[----:B------:R0:W5:Y:S04]  /*0350*/  LDG.E R11, desc[UR4][R18.64+0x1c] ;  /* 0x00001c04120b7981 */ /* 0x000168000c1e1900 */
[----:B------:R0:W5:Y:S04]  /*0360*/  LDG.E R12, desc[UR4][R18.64+0x20] ;  /* 0x00002004120c7981 */ /* 0x000168000c1e1900 */
[----:B------:R0:W5:Y:S04]  /*0370*/  LDG.E R10, desc[UR4][R18.64+0x58] ;  /* 0x00005804120a7981 */ /* 0x000168000c1e1900 */
[----:B------:R0:W5:Y:S01]  /*0380*/  LDG.E R9, desc[UR4][R18.64+0x5c] ;  /* 0x00005c0412097981 */ /* 0x000162000c1e1900 */
[----:B------:R-:W-:Y:S01]  /*0390*/  BSSY.RECONVERGENT B3, `(.L_x_2) ;  /* 0x00000b2000037945 */ /* 0x000fe20003800200 */
[----:B------:R-:W-:Y:S01]  /*03a0*/  HFMA2 R8, -RZ, RZ, 0, 0 ;  /* 0x00000000ff087431 */ /* 0x000fe200000001ff */
[----:B------:R-:W-:Y:S01]  /*03b0*/  CS2R R6, SRZ ;  /* 0x0000000000067805 */ /* 0x000fe2000001ff00 */
[----:B--2---:R-:W-:-:S05]  /*03c0*/  FADD R3, -R30, R14 ;  /* 0x0000000e1e037221 */ /* 0x004fca0000000100 */
[----:B------:R-:W-:-:S13]  /*03d0*/  FSETP.GTU.AND P0, PT, R3, RZ, PT ;  /* 0x000000ff0300720b */ /* 0x000fda0003f0c000 */
[----:B0-----:R-:W-:Y:S05]  /*03e0*/  @!P0 BRA `(.L_x_3) ;  /* 0x0000000800b08947 */ /* 0x001fea0003800000 */
[----:B------:R-:W0:Y:S01]  /*03f0*/  MUFU.RCP R0, R3 ;  /* 0x0000000300007308 */ /* 0x000e220000001000 */
[----:B-----5:R-:W-:Y:S01]  /*0400*/  FSETP.NEU.AND P0, PT, R10, 1, PT ;  /* 0x3f8000000a00780b */ /* 0x020fe20003f0d000 */
[----:B------:R-:W-:Y:S01]  /*0410*/  BSSY.RECONVERGENT B1, `(.L_x_4) ;  /* 0x0000048000017945 */ /* 0x000fe20003800200 */
[C---:B------:R-:W-:Y:S02]  /*0420*/  FSETP.NEU.AND P1, PT, R3.reuse, 1, PT ;  /* 0x3f8000000300780b */ /* 0x040fe40003f2d000 */
[----:B------:R-:W-:Y:S02]  /*0430*/  MOV R7, 0x3f800000 ;  /* 0x3f80000000077802 */ /* 0x000fe40000000f00 */
[----:B------:R-:W-:Y:S01]  /*0440*/  MOV R2, 0x3f800000 ;  /* 0x3f80000000027802 */ /* 0x000fe20000000f00 */
[----:B0-----:R-:W-:-:S04]  /*0450*/  FFMA R5, -R3, R0, 1 ;  /* 0x3f80000003057423 */ /* 0x001fc80000000100 */
[----:B------:R-:W-:Y:S02]  /*0460*/  FFMA R0, R0, R5, R0 ;  /* 0x0000000500007223 */ /* 0x000fe40000000000 */
[----:B------:R-:W-:Y:S05]  /*0470*/  @!P0 BRA `(.L_x_5) ;  /* 0x0000000400048947 */ /* 0x000fea0003800000 */
[----:B------:R-:W-:-:S13]  /*0480*/  FSETP.NAN.AND P0, PT, |R10|, |R10|, PT ;  /* 0x4000000a0a00720b */ /* 0x000fda0003f08200 */
[----:B------:R-:W-:Y:S01]  /*0490*/  @P0 FADD R2, R10, 2 ;  /* 0x400000000a020421 */ /* 0x000fe20000000000 */
[----:B------:R-:W-:Y:S06]  /*04a0*/  @P0 BRA `(.L_x_5) ;  /* 0x0000000000f80947 */ /* 0x000fec0003800000 */
[C---:B------:R-:W-:Y:S01]  /*04b0*/  FMUL R5, |R10|.reuse, 16777216 ;  /* 0x4b8000000a057820 */ /* 0x040fe20000400200 */
[C---:B------:R-:W-:Y:S02]  /*04c0*/  FSETP.GEU.AND P0, PT, |R10|.reuse, 1.175494350822287508e-38, PT ;  /* 0x008000000a00780b */ /* 0x040fe40003f0e200 */
[----:B------:R-:W-:Y:S02]  /*04d0*/  MOV R31, 0x3a2c32e4 ;  /* 0x3a2c32e4001f7802 */ /* 0x000fe40000000f00 */
[----:B------:R-:W-:Y:S02]  /*04e0*/  FSEL R5, R5, |R10|, !P0 ;  /* 0x4000000a05057208 */ /* 0x000fe40004000000 */
[----:B------:R-:W-:Y:S02]  /*04f0*/  FSEL R29, RZ, -24, P0 ;  /* 0xc1c00000ff1d7808 */ /* 0x000fe40000000000 */
[----:B------:R-:W-:Y:S02]  /*0500*/  IADD3 R2, PT, PT, R5, -0x3f3504f3, RZ ;  /* 0xc0cafb0d05027810 */ /* 0x000fe40007ffe0ff */
[----:B------:R-:W-:-:S02]  /*0510*/  FSETP.NEU.AND P0, PT, |R10|, +INF , PT ;  /* 0x7f8000000a00780b */ /* 0x000fc40003f0d200 */
[----:B------:R-:W-:Y:S02]  /*0520*/  LOP3.LUT R4, R2, 0xff800000, RZ, 0xc0, !PT ;  /* 0xff80000002047812 */ /* 0x000fe400078ec0ff */
[----:B------:R-:W-:Y:S02]  /*0530*/  FSETP.NEU.AND P0, PT, R10, RZ, P0 ;  /* 0x000000ff0a00720b */ /* 0x000fe4000070d000 */
[-C--:B------:R-:W-:Y:S02]  /*0540*/  IADD3 R5, PT, PT, R5, -R4.reuse, RZ ;  /* 0x8000000405057210 */ /* 0x080fe40007ffe0ff */
[----:B------:R-:W-:-:S03]  /*0550*/  I2FP.F32.S32 R4, R4 ;  /* 0x0000000400047245 */ /* 0x000fc60000201400 */
[C---:B------:R-:W-:Y:S01]  /*0560*/  FADD R2, R5.reuse, 1 ;  /* 0x3f80000005027421 */ /* 0x040fe20000000000 */
[----:B------:R-:W-:Y:S01]  /*0570*/  FADD R8, R5, -1 ;  /* 0xbf80000005087421 */ /* 0x000fe20000000000 */
[----:B------:R-:W-:-:S03]  /*0580*/  FFMA R28, R4, 1.1920928955078125e-07, R29 ;  /* 0x34000000041c7823 */ /* 0x000fc6000000001d */
[----:B------:R-:W-:Y:S01]  /*0590*/  FADD R5, R8, R8 ;  /* 0x0000000808057221 */ /* 0x000fe20000000000 */
[----:B------:R-:W0:Y:S03]  /*05a0*/  MUFU.RCP R2, R2 ;  /* 0x0000000200027308 */ /* 0x000e260000001000 */
[----:B0-----:R-:W-:-:S04]  /*05b0*/  FMUL R5, R2, R5 ;  /* 0x0000000502057220 */ /* 0x001fc80000400000 */
[----:B------:R-:W-:Y:S01]  /*05c0*/  FADD R29, R8, -R5 ;  /* 0x80000005081d7221 */ /* 0x000fe20000000000 */
[C---:B------:R-:W-:Y:S01]  /*05d0*/  FMUL R6, R5.reuse, R5 ;  /* 0x0000000505067220 */ /* 0x040fe20000400000 */
[----:B------:R-:W-:Y:S02]  /*05e0*/  FFMA R4, R5, 1.4426950216293334961, R28 ;  /* 0x3fb8aa3b05047823 */ /* 0x000fe4000000001c */
[----:B------:R-:W-:Y:S01]  /*05f0*/  FADD R29, R29, R29 ;  /* 0x0000001d1d1d7221 */ /* 0x000fe20000000000 */
[----:B------:R-:W-:Y:S01]  /*0600*/  FFMA R31, R6, R31, 0.0032181653659790754318 ;  /* 0x3b52e7db061f7423 */ /* 0x000fe2000000001f */
[----:B------:R-:W-:Y:S02]  /*0610*/  FADD R28, R28, -R4 ;  /* 0x800000041c1c7221 */ /* 0x000fe40000000000 */
[----:B------:R-:W-:Y:S01]  /*0620*/  FFMA R29, R8, -R5, R29 ;  /* 0x80000005081d7223 */ /* 0x000fe2000000001d */
[----:B------:R-:W-:Y:S01]  /*0630*/  FFMA R31, R6, R31, 0.018033718690276145935 ;  /* 0x3c93bb73061f7423 */ /* 0x000fe2000000001f */
[----:B------:R-:W-:-:S02]  /*0640*/  FFMA R28, R5, 1.4426950216293334961, R28 ;  /* 0x3fb8aa3b051c7823 */ /* 0x000fc4000000001c */
[----:B------:R-:W-:Y:S01]  /*0650*/  FMUL R29, R2, R29 ;  /* 0x0000001d021d7220 */ /* 0x000fe20000400000 */
[----:B------:R-:W-:-:S03]  /*0660*/  FFMA R31, R6, R31, 0.12022458761930465698 ;  /* 0x3df6384f061f7423 */ /* 0x000fc6000000001f */
[----:B------:R-:W-:Y:S01]  /*0670*/  FFMA R28, R29, 1.4426950216293334961, R28 ;  /* 0x3fb8aa3b1d1c7823 */ /* 0x000fe2000000001c */
[----:B------:R-:W-:-:S03]  /*0680*/  FMUL R6, R6, R31 ;  /* 0x0000001f06067220 */ /* 0x000fc60000400000 */
[----:B------:R-:W-:Y:S01]  /*0690*/  FFMA R28, R5, 1.9251366722983220825e-08, R28 ;  /* 0x32a55e34051c7823 */ /* 0x000fe2000000001c */
[----:B------:R-:W-:-:S04]  /*06a0*/  FMUL R2, R6, 3 ;  /* 0x4040000006027820 */ /* 0x000fc80000400000 */
[----:B------:R-:W-:-:S04]  /*06b0*/  FFMA R29, R29, R2, R28 ;  /* 0x000000021d1d7223 */ /* 0x000fc8000000001c */
[----:B------:R-:W-:-:S04]  /*06c0*/  FFMA R29, R5, R6, R29 ;  /* 0x00000006051d7223 */ /* 0x000fc8000000001d */
[----:B------:R-:W-:-:S04]  /*06d0*/  FADD R31, R4, R29 ;  /* 0x0000001d041f7221 */ /* 0x000fc80000000000 */
[----:B------:R-:W-:Y:S01]  /*06e0*/  FMUL R2, R31, 2 ;  /* 0x400000001f027820 */ /* 0x000fe20000400000 */
[----:B------:R-:W-:-:S03]  /*06f0*/  FADD R4, -R4, R31 ;  /* 0x0000001f04047221 */ /* 0x000fc60000000100 */
[----:B------:R-:W0:Y:S01]  /*0700*/  FRND R5, R2 ;  /* 0x0000000200057307 */ /* 0x000e220000201000 */
[----:B------:R-:W-:Y:S01]  /*0710*/  FADD R4, R29, -R4 ;  /* 0x800000041d047221 */ /* 0x000fe20000000000 */
[----:B------:R-:W-:Y:S01]  /*0720*/  FFMA R31, R31, 2, -R2 ;  /* 0x400000001f1f7823 */ /* 0x000fe20000000802 */
[----:B------:R-:W-:Y:S01]  /*0730*/  HFMA2 R29, -RZ, RZ, 0.64013671875, -15.109375 ;  /* 0x391fcb8eff1d7431 */ /* 0x000fe200000001ff */
[----:B------:R-:W-:Y:S02]  /*0740*/  FSETP.GT.AND P3, PT, |R2|, 152, PT ;  /* 0x431800000200780b */ /* 0x000fe40003f64200 */
[----:B------:R-:W-:Y:S02]  /*0750*/  FFMA R31, R4, 2, R31 ;  /* 0x40000000041f7823 */ /* 0x000fe4000000001f */
[----:B------:R-:W1:Y:S01]  /*0760*/  F2I.NTZ R6, R2 ;  /* 0x0000000200067305 */ /* 0x000e620000203100 */
[----:B0-----:R-:W-:Y:S01]  /*0770*/  FADD R4, R2, -R5 ;  /* 0x8000000502047221 */ /* 0x001fe20000000000 */
[----:B------:R-:W-:-:S03]  /*0780*/  FSETP.GT.AND P2, PT, R5, RZ, PT ;  /* 0x000000ff0500720b */ /* 0x000fc60003f44000 */
[----:B------:R-:W-:Y:S01]  /*0790*/  FADD R4, R4, R31 ;  /* 0x0000001f04047221 */ /* 0x000fe20000000000 */
[----:B------:R-:W-:Y:S02]  /*07a0*/  SEL R5, RZ, 0x83000000, P2 ;  /* 0x83000000ff057807 */ /* 0x000fe40001000000 */
[----:B------:R-:W-:Y:S01]  /*07b0*/  FSETP.GEU.AND P2, PT, R2, RZ, PT ;  /* 0x000000ff0200720b */ /* 0x000fe20003f4e000 */
[----:B------:R-:W-:Y:S01]  /*07c0*/  FFMA R29, R4, R29, 0.0013391353422775864601 ;  /* 0x3aaf85ed041d7423 */ /* 0x000fe2000000001d */
[----:B------:R-:W-:Y:S02]  /*07d0*/  IADD3 R8, PT, PT, R5, 0x7f000000, RZ ;  /* 0x7f00000005087810 */ /* 0x000fe40007ffe0ff */
[----:B-1----:R-:W-:Y:S01]  /*07e0*/  LEA R6, R6, -R5, 0x17 ;  /* 0x8000000506067211 */ /* 0x002fe200078eb8ff */
[----:B------:R-:W-:Y:S01]  /*07f0*/  FFMA R29, R4, R29, 0.0096188392490148544312 ;  /* 0x3c1d9856041d7423 */ /* 0x000fe2000000001d */
[----:B------:R-:W-:-:S03]  /*0800*/  FSEL R2, RZ, +INF , !P2 ;  /* 0x7f800000ff027808 */ /* 0x000fc60005000000 */
[----:B------:R-:W-:-:S04]  /*0810*/  FFMA R29, R4, R29, 0.055503588169813156128 ;  /* 0x3d6357bb041d7423 */ /* 0x000fc8000000001d */
[----:B------:R-:W-:-:S04]  /*0820*/  FFMA R29, R4, R29, 0.24022644758224487305 ;  /* 0x3e75fdec041d7423 */ /* 0x000fc8000000001d */
[----:B------:R-:W-:-:S04]  /*0830*/  FFMA R29, R4, R29, 0.69314718246459960938 ;  /* 0x3f317218041d7423 */ /* 0x000fc8000000001d */
[----:B------:R-:W-:Y:S01]  /*0840*/  FFMA R29, R4, R29, 1 ;  /* 0x3f800000041d7423 */ /* 0x000fe2000000001d */
[----:B------:R-:W-:-:S03]  /*0850*/  @!P0 FADD R4, R10, R10 ;  /* 0x0000000a0a048221 */ /* 0x000fc60000000000 */
[----:B------:R-:W-:-:S04]  /*0860*/  FMUL R29, R8, R29 ;  /* 0x0000001d081d7220 */ /* 0x000fc80000400000 */
[----:B------:R-:W-:Y:S01]  /*0870*/  @!P3 FMUL R2, R6, R29 ;  /* 0x0000001d0602b220 */ /* 0x000fe20000400000 */
[----:B------:R-:W-:-:S07]  /*0880*/  @!P0 LOP3.LUT R2, R4, 0x7fffffff, RZ, 0xc0, !PT ;  /* 0x7fffffff04028812 */ /* 0x000fce00078ec0ff */
.L_x_5:
[----:B------:R-:W-:Y:S05]  /*0890*/  BSYNC.RECONVERGENT B1 ;  /* 0x0000000000017941 */ /* 0x000fea0003800200 */
.L_x_4:
[----:B------:R-:W-:Y:S04]  /*08a0*/  BSSY.RECONVERGENT B1, `(.L_x_6) ;  /* 0x0000042000017945 */ /* 0x000fe80003800200 */
        /* <DEDUP_REMOVED lines=11> */
[----:B------:R-:W-:-:S04]  /*0960*/  LOP3.LUT R5, R5, 0xff800000, RZ, 0xc0, !PT ;  /* 0xff80000005057812 */ /* 0x000fc800078ec0ff */
        /* <DEDUP_REMOVED lines=23> */
[----:B------:R-:W-:Y:S01]  /*0ae0*/  FFMA R4, R29, R4, R8 ;  /* 0x000000041d047223 */ /* 0x000fe20000000008 */
[----:B------:R-:W-:-:S03]  /*0af0*/  HFMA2 R8, -RZ, RZ, 0.64013671875, -15.109375 ;  /* 0x391fcb8eff087431 */ /* 0x000fc600000001ff */
[----:B------:R-:W-:-:S04]  /*0b00*/  FFMA R6, R6, R7, R4 ;  /* 0x0000000706067223 */ /* 0x000fc80000000004 */
[----:B------:R-:W-:-:S04]  /*0b10*/  FADD R29, R5, R6 ;  /* 0x00000006051d7221 */ /* 0x000fc80000000000 */
[----:B------:R-:W-:Y:S01]  /*0b20*/  FMUL R4, R29, 2 ;  /* 0x400000001d047820 */ /* 0x000fe20000400000 */
[----:B------:R-:W-:-:S03]  /*0b30*/  FADD R5, -R5, R29 ;  /* 0x0000001d05057221 */ /* 0x000fc60000000100 */
[----:B------:R-:W0:Y:S01]  /*0b40*/  FRND R7, R4 ;  /* 0x0000000400077307 */ /* 0x000e220000201000 */
[----:B------:R-:W-:Y:S01]  /*0b50*/  FADD R6, R6, -R5 ;  /* 0x8000000506067221 */ /* 0x000fe20000000000 */
[----:B------:R-:W-:Y:S01]  /*0b60*/  FFMA R29, R29, 2, -R4 ;  /* 0x400000001d1d7823 */ /* 0x000fe20000000804 */
[----:B------:R-:W-:-:S03]  /*0b70*/  FSETP.GT.AND P1, PT, |R4|, 152, PT ;  /* 0x431800000400780b */ /* 0x000fc60003f24200 */
[----:B------:R-:W-:Y:S02]  /*0b80*/  FFMA R6, R6, 2, R29 ;  /* 0x4000000006067823 */ /* 0x000fe4000000001d */
[----:B------:R1:W2:Y:S01]  /*0b90*/  F2I.NTZ R29, R4 ;  /* 0x00000004001d7305 */ /* 0x0002a20000203100 */
[----:B0-----:R-:W-:Y:S01]  /*0ba0*/  FADD R5, R4, -R7 ;  /* 0x8000000704057221 */ /* 0x001fe20000000000 */
[----:B------:R-:W-:-:S03]  /*0bb0*/  FSETP.GT.AND P0, PT, R7, RZ, PT ;  /* 0x000000ff0700720b */ /* 0x000fc60003f04000 */
[----:B------:R-:W-:-:S04]  /*0bc0*/  FADD R5, R5, R6 ;  /* 0x0000000605057221 */ /* 0x000fc80000000000 */
[----:B------:R-:W-:-:S04]  /*0bd0*/  FFMA R6, R5, R8, 0.0013391353422775864601 ;  /* 0x3aaf85ed05067423 */ /* 0x000fc80000000008 */
[----:B------:R-:W-:-:S04]  /*0be0*/  FFMA R6, R5, R6, 0.0096188392490148544312 ;  /* 0x3c1d985605067423 */ /* 0x000fc80000000006 */
[----:B------:R-:W-:-:S04]  /*0bf0*/  FFMA R6, R5, R6, 0.055503588169813156128 ;  /* 0x3d6357bb05067423 */ /* 0x000fc80000000006 */
[C---:B------:R-:W-:Y:S01]  /*0c00*/  FFMA R8, R5.reuse, R6, 0.24022644758224487305 ;  /* 0x3e75fdec05087423 */ /* 0x040fe20000000006 */
[----:B------:R-:W-:Y:S02]  /*0c10*/  SEL R6, RZ, 0x83000000, P0 ;  /* 0x83000000ff067807 */ /* 0x000fe40000000000 */
[----:B------:R-:W-:Y:S01]  /*0c20*/  FSETP.GEU.AND P0, PT, R4, RZ, PT ;  /* 0x000000ff0400720b */ /* 0x000fe20003f0e000 */
[----:B------:R-:W-:Y:S01]  /*0c30*/  FFMA R28, R5, R8, 0.69314718246459960938 ;  /* 0x3f317218051c7423 */ /* 0x000fe20000000008 */
[----:B------:R-:W-:Y:S01]  /*0c40*/  IADD3 R8, PT, PT, R6, 0x7f000000, RZ ;  /* 0x7f00000006087810 */ /* 0x000fe20007ffe0ff */
[----:B-1----:R-:W-:Y:S01]  /*0c50*/  @!P2 FADD R4, R3, R3 ;  /* 0x000000030304a221 */ /* 0x002fe20000000000 */
[----:B--2---:R-:W-:Y:S01]  /*0c60*/  LEA R29, R29, -R6, 0x17 ;  /* 0x800000061d1d7211 */ /* 0x004fe200078eb8ff */
[----:B------:R-:W-:Y:S01]  /*0c70*/  FFMA R5, R5, R28, 1 ;  /* 0x3f80000005057423 */ /* 0x000fe2000000001c */
[----:B------:R-:W-:-:S03]  /*0c80*/  FSEL R7, RZ, +INF , !P0 ;  /* 0x7f800000ff077808 */ /* 0x000fc60004000000 */
[----:B------:R-:W-:-:S04]  /*0c90*/  FMUL R8, R8, R5 ;  /* 0x0000000508087220 */ /* 0x000fc80000400000 */
[----:B------:R-:W-:Y:S01]  /*0ca0*/  @!P1 FMUL R7, R29, R8 ;  /* 0x000000081d079220 */ /* 0x000fe20000400000 */
[----:B------:R-:W-:-:S07]  /*0cb0*/  @!P2 LOP3.LUT R7, R4, 0x7fffffff, RZ, 0xc0, !PT ;  /* 0x7fffffff0407a812 */ /* 0x000fce00078ec0ff */
.L_x_7:
[----:B------:R-:W-:Y:S05]  /*0cc0*/  BSYNC.RECONVERGENT B1 ;  /* 0x0000000000017941 */ /* 0x000fea0003800200 */
.L_x_6:
[----:B------:R-:W0:Y:S01]  /*0cd0*/  FCHK P0, R2, R3 ;  /* 0x0000000302007302 */ /* 0x000e220000000000 */
[----:B------:R-:W-:Y:S01]  /*0ce0*/  FFMA R5, R0, R2, RZ ;  /* 0x0000000200057223 */ /* 0x000fe200000000ff */
[----:B------:R-:W-:Y:S03]  /*0cf0*/  BSSY.RECONVERGENT B4, `(.L_x_8) ;  /* 0x0000009000047945 */ /* 0x000fe60003800200 */
[----:B------:R-:W-:-:S04]  /*0d00*/  FFMA R4, -R3, R5, R2 ;  /* 0x0000000503047223 */ /* 0x000fc80000000102 */
[----:B------:R-:W-:Y:S01]  /*0d10*/  FFMA R4, R0, R4, R5 ;  /* 0x0000000400047223 */ /* 0x000fe20000000005 */
[----:B0-----:R-:W-:Y:S06]  /*0d20*/  @!P0 BRA `(.L_x_9) ;  /* 0x0000000000148947 */ /* 0x001fec0003800000 */
[----:B------:R-:W-:Y:S02]  /*0d30*/  MOV R0, R2 ;  /* 0x0000000200007202 */ /* 0x000fe40000000f00 */
[----:B------:R-:W-:Y:S02]  /*0d40*/  MOV R32, R3 ;  /* 0x0000000300207202 */ /* 0x000fe40000000f00 */
[----:B------:R-:W-:-:S07]  /*0d50*/  MOV R28, 0xd70 ;  /* 0x00000d70001c7802 */ /* 0x000fce0000000f00 */
[----:B------:R-:W-:Y:S05]  /*0d60*/  CALL.REL.NOINC `($__internal_0_$__cuda_sm3x_div_rn_noftz_f32_slowpath) ;  /* 0x0000002c00647944 */ /* 0x000fea0003c00000 */
[----:B------:R-:W-:-:S07]  /*0d70*/  MOV R4, R0 ;  /* 0x0000000000047202 */ /* 0x000fce0000000f00 */
.L_x_9:
[----:B------:R-:W-:Y:S05]  /*0d80*/  BSYNC.RECONVERGENT B4 ;  /* 0x0000000000047941 */ /* 0x000fea0003800200 */
.L_x_8:
[----:B------:R-:W0:Y:S01]  /*0d90*/  MUFU.RCP R0, R3 ;  /* 0x0000000300007308 */ /* 0x000e220000001000 */
[----:B------:R-:W-:Y:S01]  /*0da0*/  FMUL R2, R10, R9 ;  /* 0x000000090a027220 */ /* 0x000fe20000400000 */
[----:B------:R-:W-:Y:S01]  /*0db0*/  BSSY.RECONVERGENT B4, `(.L_x_10) ;  /* 0x000000d000047945 */ /* 0x000fe20003800200 */
[----:B------:R-:W-:-:S05]  /*0dc0*/  FFMA R7, R7, 4.9050002098083496094, R4 ;  /* 0x409cf5c307077823 */ /* 0x000fca0000000004 */
[----:B------:R-:W1:Y:S01]  /*0dd0*/  FCHK P0, R2, R3 ;  /* 0x0000000302007302 */ /* 0x000e620000000000 */
[----:B0-----:R-:W-:-:S04]  /*0de0*/  FFMA R5, -R3, R0, 1 ;  /* 0x3f80000003057423 */ /* 0x001fc80000000100 */
[----:B------:R-:W-:-:S04]  /*0df0*/  FFMA R0, R0, R5, R0 ;  /* 0x0000000500007223 */ /* 0x000fc80000000000 */
[----:B------:R-:W-:-:S04]  /*0e00*/  FFMA R5, R0, R2, RZ ;  /* 0x0000000200057223 */ /* 0x000fc800000000ff */
[----:B------:R-:W-:-:S04]  /*0e10*/  FFMA R6, -R3, R5, R2 ;  /* 0x0000000503067223 */ /* 0x000fc80000000102 */
[----:B------:R-:W-:Y:S01]  /*0e20*/  FFMA R0, R0, R6, R5 ;  /* 0x0000000600007223 */ /* 0x000fe20000000005 */
[----:B-1----:R-:W-:Y:S06]  /*0e30*/  @!P0 BRA `(.L_x_11) ;  /* 0x0000000000108947 */ /* 0x002fec0003800000 */
[----:B------:R-:W-:Y:S02]  /*0e40*/  MOV R0, R2 ;  /* 0x0000000200007202 */ /* 0x000fe40000000f00 */
[----:B------:R-:W-:Y:S02]  /*0e50*/  MOV R32, R3 ;  /* 0x0000000300207202 */ /* 0x000fe40000000f00 */
[----:B------:R-:W-:-:S07]  /*0e60*/  MOV R28, 0xe80 ;  /* 0x00000e80001c7802 */ /* 0x000fce0000000f00 */
[----:B------:R-:W-:Y:S05]  /*0e70*/  CALL.REL.NOINC `($__internal_0_$__cuda_sm3x_div_rn_noftz_f32_slowpath) ;  /* 0x0000002c00207944 */ /* 0x000fea0003c00000 */
.L_x_11:
[----:B------:R-:W-:Y:S05]  /*0e80*/  BSYNC.RECONVERGENT B4 ;  /* 0x0000000000047941 */ /* 0x000fea0003800200 */
.L_x_10:
[----:B------:R-:W-:Y:S02]  /*0e90*/  MOV R6, R0 ;  /* 0x0000000000067202 */ /* 0x000fe40000000f00 */
[----:B------:R-:W-:-:S07]  /*0ea0*/  MOV R8, R10 ;  /* 0x0000000a00087202 */ /* 0x000fce0000000f00 */
.L_x_3:
[----:B------:R-:W-:Y:S05]  /*0eb0*/  BSYNC.RECONVERGENT B3 ;  /* 0x0000000000037941 */ /* 0x000fea0003800200 */
.L_x_2:
[----:B-----5:R-:W-:Y:S01]  /*0ec0*/  FADD R30, -R30, R13 ;  /* 0x0000000d1e1e7221 */ /* 0x020fe20000000100 */
[----:B------:R-:W-:Y:S01]  /*0ed0*/  BSSY.RECONVERGENT B3, `(.L_x_12) ;  /* 0x00000b1000037945 */ /* 0x000fe20003800200 */
[----:B------:R-:W-:Y:S01]  /*0ee0*/  HFMA2 R3, -RZ, RZ, 0, 0 ;  /* 0x00000000ff037431 */ /* 0x000fe200000001ff */
[----:B------:R-:W-:Y:S02]  /*0ef0*/  CS2R R4, SRZ ;  /* 0x0000000000047805 */ /* 0x000fe4000001ff00 */
[----:B------:R-:W-:-:S13]  /*0f00*/  FSETP.GTU.AND P0, PT, R30, RZ, PT ;  /* 0x000000ff1e00720b */ /* 0x000fda0003f0c000 */
[----:B------:R-:W-:Y:S05]  /*0f10*/  @!P0 BRA `(.L_x_13) ;  /* 0x0000000800b08947 */ /* 0x000fea0003800000 */
[----:B------:R-:W0:Y:S01]  /*0f20*/  MUFU.RCP R3, R30 ;  /* 0x0000001e00037308 */ /* 0x000e220000001000 */
[----:B------:R-:W-:Y:S01]  /*0f30*/  FSETP.NEU.AND P0, PT, R11, 1, PT ;  /* 0x3f8000000b00780b */ /* 0x000fe20003f0d000 */
[----:B------:R-:W-:Y:S01]  /*0f40*/  BSSY.RECONVERGENT B1, `(.L_x_14) ;  /* 0x0000048000017945 */ /* 0x000fe20003800200 */
[C---:B------:R-:W-:Y:S02]  /*0f50*/  FSETP.NEU.AND P1, PT, R30.reuse, 1, PT ;  /* 0x3f8000001e00780b */ /* 0x040fe40003f2d000 */
[----:B------:R-:W-:Y:S01]  /*0f60*/  MOV R4, 0x3f800000 ;  /* 0x3f80000000047802 */ /* 0x000fe20000000f00 */
[----:B0-----:R-:W-:-:S04]  /*0f70*/  FFMA R0, -R30, R3, 1 ;  /* 0x3f8000001e007423 */ /* 0x001fc80000000103 */
[----:B------:R-:W-:Y:S01]  /*0f80*/  FFMA R0, R3, R0, R3 ;  /* 0x0000000003007223 */ /* 0x000fe20000000003 */
[----:B------:R-:W-:-:S03]  /*0f90*/  MOV R3, 0x3f800000 ;  /* 0x3f80000000037802 */ /* 0x000fc60000000f00 */
        /* <DEDUP_REMOVED lines=46> */
[----:B------:R-:W-:Y:S01]  /*1280*/  FFMA R28, R28, 2, R29 ;  /* 0x400000001c1c7823 */ /* 0x000fe2000000001d */
[----:B0-----:R-:W-:Y:S01]  /*1290*/  FADD R5, R2, -R3 ;  /* 0x8000000302057221 */ /* 0x001fe20000000000 */
[----:B------:R-:W-:-:S03]  /*12a0*/  FSETP.GT.AND P2, PT, R3, RZ, PT ;  /* 0x000000ff0300720b */ /* 0x000fc60003f44000 */
[----:B------:R-:W-:Y:S01]  /*12b0*/  FADD R5, R5, R28 ;  /* 0x0000001c05057221 */ /* 0x000fe20000000000 */
[----:B------:R-:W-:Y:S02]  /*12c0*/  SEL R3, RZ, 0x83000000, P2 ;  /* 0x83000000ff037807 */ /* 0x000fe40001000000 */
[----:B------:R-:W-:Y:S01]  /*12d0*/  FSETP.GEU.AND P2, PT, R2, RZ, PT ;  /* 0x000000ff0200720b */ /* 0x000fe20003f4e000 */
[----:B------:R-:W-:Y:S01]  /*12e0*/  FFMA R28, R5, R32, 0.0013391353422775864601 ;  /* 0x3aaf85ed051c7423 */ /* 0x000fe20000000020 */
[----:B------:R-:W-:-:S03]  /*12f0*/  IADD3 R29, PT, PT, R3, 0x7f000000, RZ ;  /* 0x7f000000031d7810 */ /* 0x000fc60007ffe0ff */
[C---:B------:R-:W-:Y:S02]  /*1300*/  FFMA R32, R5.reuse, R28, 0.0096188392490148544312 ;  /* 0x3c1d985605207423 */ /* 0x040fe4000000001c */
[----:B------:R0:W1:Y:S02]  /*1310*/  F2I.NTZ R28, R2 ;  /* 0x00000002001c7305 */ /* 0x0000640000203100 */
[----:B------:R-:W-:-:S04]  /*1320*/  FFMA R32, R5, R32, 0.055503588169813156128 ;  /* 0x3d6357bb05207423 */ /* 0x000fc80000000020 */
[----:B------:R-:W-:Y:S01]  /*1330*/  FFMA R32, R5, R32, 0.24022644758224487305 ;  /* 0x3e75fdec05207423 */ /* 0x000fe20000000020 */
[----:B0-----:R-:W-:-:S03]  /*1340*/  @!P0 FADD R2, R11, R11 ;  /* 0x0000000b0b028221 */ /* 0x001fc60000000000 */
[----:B------:R-:W-:-:S04]  /*1350*/  FFMA R32, R5, R32, 0.69314718246459960938 ;  /* 0x3f31721805207423 */ /* 0x000fc80000000020 */
[----:B------:R-:W-:Y:S01]  /*1360*/  FFMA R32, R5, R32, 1 ;  /* 0x3f80000005207423 */ /* 0x000fe20000000020 */
[----:B-1----:R-:W-:Y:S02]  /*1370*/  LEA R28, R28, -R3, 0x17 ;  /* 0x800000031c1c7211 */ /* 0x002fe400078eb8ff */
[----:B------:R-:W-:Y:S01]  /*1380*/  FSEL R3, RZ, +INF , !P2 ;  /* 0x7f800000ff037808 */ /* 0x000fe20005000000 */
[----:B------:R-:W-:-:S04]  /*1390*/  FMUL R29, R29, R32 ;  /* 0x000000201d1d7220 */ /* 0x000fc80000400000 */
[----:B------:R-:W-:Y:S01]  /*13a0*/  @!P3 FMUL R3, R28, R29 ;  /* 0x0000001d1c03b220 */ /* 0x000fe20000400000 */
[----:B------:R-:W-:-:S07]  /*13b0*/  @!P0 LOP3.LUT R3, R2, 0x7fffffff, RZ, 0xc0, !PT ;  /* 0x7fffffff02038812 */ /* 0x000fce00078ec0ff */
.L_x_15:
[----:B------:R-:W-:Y:S05]  /*13c0*/  BSYNC.RECONVERGENT B1 ;  /* 0x0000000000017941 */ /* 0x000fea0003800200 */
.L_x_14:
        /* <DEDUP_REMOVED lines=9> */
[----:B------:R-:W-:Y:S02]  /*1460*/  FSETP.NEU.AND P2, PT, |R30|, +INF , PT ;  /* 0x7f8000001e00780b */ /* 0x000fe40003f4d200 */
[----:B------:R-:W-:-:S04]  /*1470*/  IADD3 R2, PT, PT, R5, -0x3f3504f3, RZ ;  /* 0xc0cafb0d05027810 */ /* 0x000fc80007ffe0ff */
[----:B------:R-:W-:-:S04]  /*1480*/  LOP3.LUT R28, R2, 0xff800000, RZ, 0xc0, !PT ;  /* 0xff800000021c7812 */ /* 0x000fc800078ec0ff */
[-C--:B------:R-:W-:Y:S02]  /*1490*/  IADD3 R5, PT, PT, R5, -R28.reuse, RZ ;  /* 0x8000001c05057210 */ /* 0x080fe40007ffe0ff */
[----:B------:R-:W-:-:S03]  /*14a0*/  I2FP.F32.S32 R28, R28 ;  /* 0x0000001c001c7245 */ /* 0x000fc60000201400 */
[C---:B------:R-:W-:Y:S01]  /*14b0*/  FADD R2, R5.reuse, 1 ;  /* 0x3f80000005027421 */ /* 0x040fe20000000000 */
[----:B------:R-:W-:-:S04]  /*14c0*/  FADD R31, R5, -1 ;  /* 0xbf800000051f7421 */ /* 0x000fc80000000000 */
[----:B------:R-:W-:Y:S01]  /*14d0*/  FADD R5, R31, R31 ;  /* 0x0000001f1f057221 */ /* 0x000fe20000000000 */
[----:B------:R-:W0:Y:S03]  /*14e0*/  MUFU.RCP R2, R2 ;  /* 0x0000000200027308 */ /* 0x000e260000001000 */
[----:B0-----:R-:W-:Y:S01]  /*14f0*/  FMUL R4, R2, R5 ;  /* 0x0000000502047220 */ /* 0x001fe20000400000 */
[----:B------:R-:W-:-:S03]  /*1500*/  FSEL R5, RZ, -24, P0 ;  /* 0xc1c00000ff057808 */ /* 0x000fc60000000000 */
[C---:B------:R-:W-:Y:S02]  /*1510*/  FADD R32, R31.reuse, -R4 ;  /* 0x800000041f207221 */ /* 0x040fe40000000000 */
[----:B------:R-:W-:Y:S01]  /*1520*/  FFMA R29, R28, 1.1920928955078125e-07, R5 ;  /* 0x340000001c1d7823 */ /* 0x000fe20000000005 */
[-C--:B------:R-:W-:Y:S01]  /*1530*/  FMUL R28, R4, R4.reuse ;  /* 0x00000004041c7220 */ /* 0x080fe20000400000 */
[----:B------:R-:W-:Y:S02]  /*1540*/  FADD R32, R32, R32 ;  /* 0x0000002020207221 */ /* 0x000fe40000000000 */
[----:B------:R-:W-:Y:S01]  /*1550*/  FFMA R5, R4, 1.4426950216293334961, R29 ;  /* 0x3fb8aa3b04057823 */ /* 0x000fe2000000001d */
[C---:B------:R-:W-:Y:S01]  /*1560*/  FFMA R33, R28.reuse, R33, 0.0032181653659790754318 ;  /* 0x3b52e7db1c217423 */ /* 0x040fe20000000021 */
[----:B------:R-:W-:Y:S02]  /*1570*/  FFMA R31, R31, -R4, R32 ;  /* 0x800000041f1f7223 */ /* 0x000fe40000000020 */
[----:B------:R-:W-:Y:S01]  /*1580*/  FADD R29, R29, -R5 ;  /* 0x800000051d1d7221 */ /* 0x000fe20000000000 */
[----:B------:R-:W-:Y:S01]  /*1590*/  FFMA R33, R28, R33, 0.018033718690276145935 ;  /* 0x3c93bb731c217423 */ /* 0x000fe20000000021 */
[----:B------:R-:W-:-:S02]  /*15a0*/  FMUL R31, R2, R31 ;  /* 0x0000001f021f7220 */ /* 0x000fc40000400000 */
[----:B------:R-:W-:Y:S01]  /*15b0*/  FFMA R2, R4, 1.4426950216293334961, R29 ;  /* 0x3fb8aa3b04027823 */ /* 0x000fe2000000001d */
        /* <DEDUP_REMOVED lines=23> */
[----:B------:R-:W-:Y:S01]  /*1730*/  FFMA R29, R4, R5, 0.24022644758224487305 ;  /* 0x3e75fdec041d7423 */ /* 0x000fe20000000005 */
        /* <DEDUP_REMOVED lines=11> */
.L_x_17:
[----:B------:R-:W-:Y:S05]  /*17f0*/  BSYNC.RECONVERGENT B1 ;  /* 0x0000000000017941 */ /* 0x000fea0003800200 */
.L_x_16:
        /* <DEDUP_REMOVED lines=11> */
.L_x_19:
[----:B------:R-:W-:Y:S05]  /*18b0*/  BSYNC.RECONVERGENT B4 ;  /* 0x0000000000047941 */ /* 0x000fea0003800200 */
.L_x_18:
        /* <DEDUP_REMOVED lines=15> */
.L_x_21:
[----:B------:R-:W-:Y:S05]  /*19b0*/  BSYNC.RECONVERGENT B4 ;  /* 0x0000000000047941 */ /* 0x000fea0003800200 */
.L_x_20:
[----:B------:R-:W-:Y:S02]  /*19c0*/  MOV R3, R0 ;  /* 0x0000000000037202 */ /* 0x000fe40000000f00 */
[----:B------:R-:W-:-:S07]  /*19d0*/  MOV R5, R11 ;  /* 0x0000000b00057202 */ /* 0x000fce0000000f00 */
.L_x_13:
[----:B------:R-:W-:Y:S05]  /*19e0*/  BSYNC.RECONVERGENT B3 ;  /* 0x0000000000037941 */ /* 0x000fea0003800200 */
.L_x_12:
[C---:B------:R-:W-:Y:S01]  /*19f0*/  FADD R32, -R25.reuse, R24 ;  /* 0x0000001819207221 */ /* 0x040fe20000000100 */
[----:B------:R-:W-:Y:S01]  /*1a00*/  FMUL R0, R25, R24 ;  /* 0x0000001819007220 */ /* 0x000fe20000400000 */
[----:B------:R-:W-:Y:S02]  /*1a10*/  BSSY.RECONVERGENT B3, `(.L_x_22) ;  /* 0x000000c000037945 */ /* 0x000fe40003800200 */
[----:B------:R-:W0:Y:S08]  /*1a20*/  MUFU.RCP R29, R32 ;  /* 0x00000020001d7308 */ /* 0x000e300000001000 */
[----:B------:R-:W1:Y:S01]  /*1a30*/  FCHK P0, R0, R32 ;  /* 0x0000002000007302 */ /* 0x000e620000000000 */
[----:B0-----:R-:W-:-:S04]  /*1a40*/  FFMA R2, -R32, R29, 1 ;  /* 0x3f80000020027423 */ /* 0x001fc8000000011d */
[----:B------:R-:W-:-:S04]  /*1a50*/  FFMA R29, R29, R2, R29 ;  /* 0x000000021d1d7223 */ /* 0x000fc8000000001d */
[----:B------:R-:W-:-:S04]  /*1a60*/  FFMA R30, R0, R29, RZ ;  /* 0x0000001d001e7223 */ /* 0x000fc800000000ff */
[----:B------:R-:W-:-:S04]  /*1a70*/  FFMA R2, -R32, R30, R0 ;  /* 0x0000001e20027223 */ /* 0x000fc80000000100 */
[----:B------:R-:W-:Y:S01]  /*1a80*/  FFMA R30, R29, R2, R30 ;  /* 0x000000021d1e7223 */ /* 0x000fe2000000001e */
[----:B-1----:R-:W-:Y:S06]  /*1a90*/  @!P0 BRA `(.L_x_23) ;  /* 0x00000000000c8947 */ /* 0x002fec0003800000 */
[----:B------:R-:W-:-:S07]  /*1aa0*/  MOV R28, 0x1ac0 ;  /* 0x00001ac0001c7802 */ /* 0x000fce0000000f00 */
[----:B------:R-:W-:Y:S05]  /*1ab0*/  CALL.REL.NOINC `($__internal_0_$__cuda_sm3x_div_rn_noftz_f32_slowpath) ;  /* 0x0000002000107944 */ /* 0x000fea0003c00000 */
[----:B------:R-:W-:-:S07]  /*1ac0*/  MOV R30, R0 ;  /* 0x00000000001e7202 */ /* 0x000fce0000000f00 */
.L_x_23:
[----:B------:R-:W-:Y:S05]  /*1ad0*/  BSYNC.RECONVERGENT B3 ;  /* 0x0000000000037941 */ /* 0x000fea0003800200 */
.L_x_22:
[----:B------:R-:W0:Y:S01]  /*1ae0*/  MUFU.RCP R31, R32 ;  /* 0x00000020001f7308 */ /* 0x000e220000001000 */
[----:B------:R-:W-:Y:S01]  /*1af0*/  FMUL R29, R25, R8 ;  /* 0x00000008191d7220 */ /* 0x000fe20000400000 */
[----:B------:R-:W-:Y:S03]  /*1b00*/  BSSY.RECONVERGENT B3, `(.L_x_24) ;  /* 0x000000c000037945 */ /* 0x000fe60003800200 */
[----:B------:R-:W-:-:S04]  /*1b10*/  FFMA R29, R24, R5, -R29 ;  /* 0x00000005181d7223 */ /* 0x000fc8000000081d */
        /* <DEDUP_REMOVED lines=8> */
[----:B------:R-:W-:-:S07]  /*1ba0*/  MOV R28, 0x1bc0 ;  /* 0x00001bc0001c7802 */ /* 0x000fce0000000f00 */
[----:B------:R-:W-:Y:S05]  /*1bb0*/  CALL.REL.NOINC `($__internal_0_$__cuda_sm3x_div_rn_noftz_f32_slowpath) ;  /* 0x0000001c00d07944 */ /* 0x000fea0003c00000 */
.L_x_25:
[----:B------:R-:W-:Y:S05]  /*1bc0*/  BSYNC.RECONVERGENT B3 ;  /* 0x0000000000037941 */ /* 0x000fea0003800200 */
.L_x_24:
[----:B------:R-:W0:Y:S01]  /*1bd0*/  MUFU.RCP R5, R32 ;  /* 0x0000002000057308 */ /* 0x000e220000001000 */
[----:B------:R-:W-:Y:S01]  /*1be0*/  FADD R13, -R13, R14 ;  /* 0x0000000e0d0d7221 */ /* 0x000fe20000000100 */
[----:B------:R-:W-:Y:S01]  /*1bf0*/  FMUL R7, R25, R7 ;  /* 0x0000000719077220 */ /* 0x000fe20000400000 */
[----:B------:R-:W-:Y:S02]  /*1c00*/  BSSY.RECONVERGENT B3, `(.L_x_26) ;  /* 0x000000e000037945 */ /* 0x000fe40003800200 */
[----:B------:R-:W-:Y:S01]  /*1c10*/  FFMA R13, R13, R30, R0 ;  /* 0x0000001e0d0d7223 */ /* 0x000fe20000000000 */
[----:B------:R-:W-:-:S04]  /*1c20*/  FFMA R7, R24, R4, -R7 ;  /* 0x0000000418077223 */ /* 0x000fc80000000807 */
[----:B------:R1:W-:Y:S01]  /*1c30*/  STG.E desc[UR4][R20.64+0xc], R13 ;  /* 0x00000c0d14007986 */ /* 0x0003e2000c101904 */
[----:B------:R-:W2:Y:S01]  /*1c40*/  FCHK P0, R7, R32 ;  /* 0x0000002007007302 */ /* 0x000ea20000000000 */
[----:B0-----:R-:W-:-:S04]  /*1c50*/  FFMA R0, -R32, R5, 1 ;  /* 0x3f80000020007423 */ /* 0x001fc80000000105 */
[----:B------:R-:W-:-:S04]  /*1c60*/  FFMA R0, R5, R0, R5 ;  /* 0x0000000005007223 */ /* 0x000fc80000000005 */
[----:B------:R-:W-:-:S04]  /*1c70*/  FFMA R5, R0, R7, RZ ;  /* 0x0000000700057223 */ /* 0x000fc800000000ff */
[----:B------:R-:W-:-:S04]  /*1c80*/  FFMA R2, -R32, R5, R7 ;  /* 0x0000000520027223 */ /* 0x000fc80000000107 */
[----:B------:R-:W-:Y:S01]  /*1c90*/  FFMA R0, R0, R2, R5 ;  /* 0x0000000200007223 */ /* 0x000fe20000000005 */
[----:B-12---:R-:W-:Y:S06]  /*1ca0*/  @!P0 BRA `(.L_x_27) ;  /* 0x00000000000c8947 */ /* 0x006fec0003800000 */
[----:B------:R-:W-:Y:S02]  /*1cb0*/  MOV R0, R7 ;  /* 0x0000000700007202 */ /* 0x000fe40000000f00 */
[----:B------:R-:W-:-:S07]  /*1cc0*/  MOV R28, 0x1ce0 ;  /* 0x00001ce0001c7802 */ /* 0x000fce0000000f00 */
[----:B------:R-:W-:Y:S05]  /*1cd0*/  CALL.REL.NOINC `($__internal_0_$__cuda_sm3x_div_rn_noftz_f32_slowpath) ;  /* 0x0000001c00887944 */ /* 0x000fea0003c00000 */
.L_x_27:
[----:B------:R-:W-:Y:S05]  /*1ce0*/  BSYNC.RECONVERGENT B3 ;  /* 0x0000000000037941 */ /* 0x000fea0003800200 */
.L_x_26:
        /* <DEDUP_REMOVED lines=17> */
.L_x_29:
[----:B------:R-:W-:Y:S05]  /*1e00*/  BSYNC.RECONVERGENT B3 ;  /* 0x0000000000037941 */ /* 0x000fea0003800200 */
.L_x_28:
[----:B------:R-:W-:-:S04]  /*1e10*/  FADD R9, -R12, R9 ;  /* 0x000000090c097221 */ /* 0x000fc80000000100 */
[----:B------:R-:W-:-:S05]  /*1e20*/  FFMA R9, R9, R30, R0 ;  /* 0x0000001e09097223 */ /* 0x000fca0000000000 */
[----:B------:R0:W-:Y:S01]  /*1e30*/  STG.E desc[UR4][R20.64+0x14], R9 ;  /* 0x0000140914007986 */ /* 0x0001e2000c101904 */
[----:B------:R-:W-:Y:S05]  /*1e40*/  BRA `(.L_x_30) ;  /* 0x00000000000c7947 */ /* 0x000fea0003800000 */
.L_x_1:
[----:B------:R1:W-:Y:S04]  /*1e50*/  STG.E desc[UR4][R20.64+0xc], RZ ;  /* 0x00000cff14007986 */ /* 0x0003e8000c101904 */
[----:B------:R1:W-:Y:S04]  /*1e60*/  STG.E desc[UR4][R20.64+0x10], RZ ;  /* 0x000010ff14007986 */ /* 0x0003e8000c101904 */
[----:B------:R1:W-:Y:S02]  /*1e70*/  STG.E desc[UR4][R20.64+0x14], RZ ;  /* 0x000014ff14007986 */ /* 0x0003e4000c101904 */
.L_x_30:
[----:B------:R-:W-:Y:S05]  /*1e80*/  BSYNC.RECONVERGENT B0 ;  /* 0x0000000000007941 */ /* 0x000fea0003800200 */
.L_x_0:
[----:B------:R-:W2:Y:S01]  /*1e90*/  LDC.64 R2, c[0x0][0x398] ;  /* 0x0000e600ff027b82 */ /* 0x000ea20000000a00 */
[----:B------:R-:W-:Y:S01]  /*1ea0*/  IMAD R27, R27, 0x3, R26 ;  /* 0x000000031b1b7824 */ /* 0x000fe200078e021a */
[----:B------:R-:W3:Y:S04]  /*1eb0*/  LDG.E R16, desc[UR4][R16.64+-0x10] ;  /* 0xfffff00410107981 */ /* 0x000ee8000c1e1900 */
[----:B------:R-:W-:-:S05]  /*1ec0*/  LEA R27, R22, R27, 0x2 ;  /* 0x0000001b161b7211 */ /* 0x000fca00078e10ff */
[----:B--2---:R-:W-:-:S06]  /*1ed0*/  IMAD.WIDE R2, R27, 0x4, R2 ;  /* 0x000000041b027825 */ /* 0x004fcc00078e0202 */
[----:B------:R-:W2:Y:S01]  /*1ee0*/  LDG.E R3, desc[UR4][R2.64] ;  /* 0x0000000402037981 */ /* 0x000ea2000c1e1900 */
[----:B---3--:R-:W-:Y:S02]  /*1ef0*/  FSETP.NEU.AND P0, PT, R16, RZ, PT ;  /* 0x000000ff1000720b */ /* 0x008fe40003f0d000 */
[----:B--2---:R-:W-:-:S13]  /*1f00*/  FSETP.EQ.AND P1, PT, R3, RZ, PT ;  /* 0x000000ff0300720b */ /* 0x004fda0003f22000 */
[----:B------:R-:W-:Y:S05]  /*1f10*/  @!P0 BRA P1, `(.L_x_31) ;  /* 0x0000001800e88947 */ /* 0x000fea0000800000 */
[----:B------:R-:W2:Y:S01]  /*1f20*/  LDC.64 R24, c[0x0][0x388] ;  /* 0x0000e200ff187b82 */ /* 0x000ea20000000a00 */
[----:B------:R3:W5:Y:S04]  /*1f30*/  LDG.E R6, desc[UR4][R18.64] ;  /* 0x0000000412067981 */ /* 0x000768000c1e1900 */
[----:B------:R3:W5:Y:S04]  /*1f40*/  LDG.E R4, desc[UR4][R18.64+0x4] ;  /* 0x0000040412047981 */ /* 0x000768000c1e1900 */
[----:B------:R3:W5:Y:S01]  /*1f50*/  LDG.E R13, desc[UR4][R18.64+0x8] ;  /* 0x00000804120d7981 */ /* 0x000762000c1e1900 */
[----:B--2---:R-:W-:-:S05]  /*1f60*/  IMAD.WIDE R24, R15, 0x4, R24 ;  /* 0x000000040f187825 */ /* 0x004fca00078e0218 */
[----:B------:R-:W2:Y:S04]  /*1f70*/  LDG.E R5, desc[UR4][R24.64+0xc] ;  /* 0x00000c0418057981 */ /* 0x000ea8000c1e1900 */
[----:B------:R3:W5:Y:S04]  /*1f80*/  LDG.E R15, desc[UR4][R24.64+0x10] ;  /* 0x00001004180f7981 */ /* 0x000768000c1e1900 */
[----:B------:R3:W5:Y:S01]  /*1f90*/  LDG.E R8, desc[UR4][R24.64+0x14] ;  /* 0x0000140418087981 */ /* 0x000762000c1e1900 */
[----:B------:R-:W-:Y:S01]  /*1fa0*/  BSSY.RECONVERGENT B0, `(.L_x_32) ;  /* 0x00000b3000007945 */ /* 0x000fe20003800200 */
[----:B------:R-:W-:-:S02]  /*1fb0*/  HFMA2 R11, -RZ, RZ, 0, 0 ;  /* 0x00000000ff0b7431 */ /* 0x000fc400000001ff */
[----:B------:R-:W-:Y:S01]  /*1fc0*/  HFMA2 R7, -RZ, RZ, 0, 0 ;  /* 0x00000000ff077431 */ /* 0x000fe200000001ff */
[----:B0-----:R-:W-:Y:S01]  /*1fd0*/  MOV R9, RZ ;  /* 0x000000ff00097202 */ /* 0x001fe20000000f00 */
[----:B--2--5:R-:W-:-:S05]  /*1fe0*/  FADD R10, -R23, R5 ;  /* 0x00000005170a7221 */ /* 0x024fca0000000100 */
[----:B------:R-:W-:-:S13]  /*1ff0*/  FSETP.GTU.AND P0, PT, R10, RZ, PT ;  /* 0x000000ff0a00720b */ /* 0x000fda0003f0c000 */
[----:B---3--:R-:W-:Y:S05]  /*2000*/  @!P0 BRA `(.L_x_33) ;  /* 0x0000000800b08947 */ /* 0x008fea0003800000 */
        /* <DEDUP_REMOVED lines=13> */
[----:B------:R-:W-:Y:S02]  /*20e0*/  FSETP.GEU.AND P0, PT, |R8|, 1.175494350822287508e-38, PT ;  /* 0x008000000800780b */ /* 0x000fe40003f0e200 */
[----:B------:R-:W-:Y:S02]  /*20f0*/  MOV R22, 0x3a2c32e4 ;  /* 0x3a2c32e400167802 */ /* 0x000fe40000000f00 */
[----:B------:R-:W-:-:S04]  /*2100*/  FSEL R7, R7, |R8|, !P0 ;  /* 0x4000000807077208 */ /* 0x000fc80004000000 */
[----:B------:R-:W-:-:S04]  /*2110*/  IADD3 R2, PT, PT, R7, -0x3f3504f3, RZ ;  /* 0xc0cafb0d07027810 */ /* 0x000fc80007ffe0ff */
[----:B------:R-:W-:-:S04]  /*2120*/  LOP3.LUT R2, R2, 0xff800000, RZ, 0xc0, !PT ;  /* 0xff80000002027812 */ /* 0x000fc800078ec0ff */
[-C--:B------:R-:W-:Y:S02]  /*2130*/  IADD3 R7, PT, PT, R7, -R2.reuse, RZ ;  /* 0x8000000207077210 */ /* 0x080fe40007ffe0ff */
[----:B------:R-:W-:-:S03]  /*2140*/  I2FP.F32.S32 R2, R2 ;  /* 0x0000000200027245 */ /* 0x000fc60000201400 */
[C---:B------:R-:W-:Y:S01]  /*2150*/  FADD R12, R7.reuse, 1 ;  /* 0x3f800000070c7421 */ /* 0x040fe20000000000 */
[----:B------:R-:W-:Y:S01]  /*2160*/  FADD R9, R7, -1 ;  /* 0xbf80000007097421 */ /* 0x000fe20000000000 */
[----:B------:R-:W-:Y:S02]  /*2170*/  FSEL R7, RZ, -24, P0 ;  /* 0xc1c00000ff077808 */ /* 0x000fe40000000000 */
[----:B------:R-:W-:Y:S01]  /*2180*/  FSETP.NEU.AND P0, PT, |R8|, +INF , PT ;  /* 0x7f8000000800780b */ /* 0x000fe20003f0d200 */
[----:B------:R-:W-:Y:S01]  /*2190*/  FADD R17, R9, R9 ;  /* 0x0000000909117221 */ /* 0x000fe20000000000 */
[----:B------:R-:W0:Y:S01]  /*21a0*/  MUFU.RCP R12, R12 ;  /* 0x0000000c000c7308 */ /* 0x000e220000001000 */
[----:B------:R-:W-:Y:S01]  /*21b0*/  FFMA R7, R2, 1.1920928955078125e-07, R7 ;  /* 0x3400000002077823 */ /* 0x000fe20000000007 */
[----:B------:R-:W-:Y:S01]  /*21c0*/  FSETP.NEU.AND P0, PT, R8, RZ, P0 ;  /* 0x000000ff0800720b */ /* 0x000fe2000070d000 */
        /* <DEDUP_REMOVED lines=27> */
[----:B------:R-:W2:Y:S01]  /*2380*/  F2I.NTZ R14, R12 ;  /* 0x0000000c000e7305 */ /* 0x000ea20000203100 */
        /* <DEDUP_REMOVED lines=10> */
[----:B------:R-:W-:Y:S02]  /*2430*/  IADD3 R9, PT, PT, R7, 0x7f000000, RZ ;  /* 0x7f00000007097810 */ /* 0x000fe40007ffe0ff */
[----:B--2---:R-:W-:Y:S01]  /*2440*/  LEA R14, R14, -R7, 0x17 ;  /* 0x800000070e0e7211 */ /* 0x004fe200078eb8ff */
[----:B------:R-:W-:Y:S01]  /*2450*/  FFMA R2, R2, R17, 1 ;  /* 0x3f80000002027423 */ /* 0x000fe20000000011 */
[----:B------:R-:W-:-:S03]  /*2460*/  FSEL R7, RZ, +INF , !P2 ;  /* 0x7f800000ff077808 */ /* 0x000fc60005000000 */
[----:B------:R-:W-:Y:S01]  /*2470*/  FMUL R9, R9, R2 ;  /* 0x0000000209097220 */ /* 0x000fe20000400000 */
[----:B------:R-:W-:-:S03]  /*2480*/  @!P0 FADD R2, R8, R8 ;  /* 0x0000000808028221 */ /* 0x000fc60000000000 */
[----:B------:R-:W-:Y:S02]  /*2490*/  @!P3 FMUL R7, R14, R9 ;  /* 0x000000090e07b220 */ /* 0x000fe40000400000 */
[----:B------:R-:W-:-:S07]  /*24a0*/  @!P0 LOP3.LUT R7, R2, 0x7fffffff, RZ, 0xc0, !PT ;  /* 0x7fffffff02078812 */ /* 0x000fce00078ec0ff */
.L_x_35:
[----:B------:R-:W-:Y:S05]  /*24b0*/  BSYNC.RECONVERGENT B1 ;  /* 0x0000000000017941 */ /* 0x000fea0003800200 */
.L_x_34:
        /* <DEDUP_REMOVED lines=15> */
[----:B------:R-:W-:Y:S01]  /*25b0*/  FADD R11, R9, -1 ;  /* 0xbf800000090b7421 */ /* 0x000fe20000000000 */
[----:B------:R-:W-:-:S03]  /*25c0*/  FSEL R9, RZ, -24, P0 ;  /* 0xc1c00000ff097808 */ /* 0x000fc60000000000 */
[----:B------:R-:W-:Y:S01]  /*25d0*/  FADD R17, R11, R11 ;  /* 0x0000000b0b117221 */ /* 0x000fe20000000000 */
[----:B------:R-:W0:Y:S01]  /*25e0*/  MUFU.RCP R12, R12 ;  /* 0x0000000c000c7308 */ /* 0x000e220000001000 */
[----:B------:R-:W-:Y:S02]  /*25f0*/  FFMA R9, R2, 1.1920928955078125e-07, R9 ;  /* 0x3400000002097823 */ /* 0x000fe40000000009 */
        /* <DEDUP_REMOVED lines=46> */
.L_x_37:
[----:B------:R-:W-:Y:S05]  /*28e0*/  BSYNC.RECONVERGENT B1 ;  /* 0x0000000000017941 */ /* 0x000fea0003800200 */
.L_x_36:
        /* <DEDUP_REMOVED lines=9> */
[----:B-1----:R-:W-:Y:S05]  /*2980*/  CALL.REL.NOINC `($__internal_0_$__cuda_sm3x_div_rn_noftz_f32_slowpath) ;  /* 0x00000010005c7944 */ /* 0x002fea0003c00000 */
[----:B------:R-:W-:-:S07]  /*2990*/  MOV R2, R0 ;  /* 0x0000000000027202 */ /* 0x000fce0000000f00 */
.L_x_39:
[----:B------:R-:W-:Y:S05]  /*29a0*/  BSYNC.RECONVERGENT B3 ;  /* 0x0000000000037941 */ /* 0x000fea0003800200 */
.L_x_38:
[----:B------:R-:W0:Y:S01]  /*29b0*/  MUFU.RCP R9, R10 ;  /* 0x0000000a00097308 */ /* 0x000e220000001000 */
[----:B------:R-:W-:Y:S01]  /*29c0*/  FMUL R7, R15, R8 ;  /* 0x000000080f077220 */ /* 0x000fe20000400000 */
[----:B------:R-:W-:Y:S01]  /*29d0*/  BSSY.RECONVERGENT B3, `(.L_x_40) ;  /* 0x000000d000037945 */ /* 0x000fe20003800200 */
[----:B------:R-:W-:-:S05]  /*29e0*/  FFMA R11, R11, 4.9050002098083496094, R2 ;  /* 0x409cf5c30b0b7823 */ /* 0x000fca0000000002 */
[----:B------:R-:W2:Y:S01]  /*29f0*/  FCHK P0, R7, R10 ;  /* 0x0000000a07007302 */ /* 0x000ea20000000000 */
[----:B0-----:R-:W-:-:S04]  /*2a00*/  FFMA R0, -R10, R9, 1 ;  /* 0x3f8000000a007423 */ /* 0x001fc80000000109 */
[----:B------:R-:W-:-:S04]  /*2a10*/  FFMA R0, R9, R0, R9 ;  /* 0x0000000009007223 */ /* 0x000fc80000000009 */
[----:B------:R-:W-:-:S04]  /*2a20*/  FFMA R9, R0, R7, RZ ;  /* 0x0000000700097223 */ /* 0x000fc800000000ff */
[----:B------:R-:W-:-:S04]  /*2a30*/  FFMA R12, -R10, R9, R7 ;  /* 0x000000090a0c7223 */ /* 0x000fc80000000107 */
[----:B------:R-:W-:Y:S01]  /*2a40*/  FFMA R0, R0, R12, R9 ;  /* 0x0000000c00007223 */ /* 0x000fe20000000009 */
[----:B--2---:R-:W-:Y:S06]  /*2a50*/  @!P0 BRA `(.L_x_41) ;  /* 0x0000000000108947 */ /* 0x004fec0003800000 */
[----:B------:R-:W-:Y:S02]  /*2a60*/  MOV R0, R7 ;  /* 0x0000000700007202 */ /* 0x000fe40000000f00 */
[----:B------:R-:W-:Y:S02]  /*2a70*/  MOV R32, R10 ;  /* 0x0000000a00207202 */ /* 0x000fe40000000f00 */
[----:B------:R-:W-:-:S07]  /*2a80*/  MOV R28, 0x2aa0 ;  /* 0x00002aa0001c7802 */ /* 0x000fce0000000f00 */
[----:B-1----:R-:W-:Y:S05]  /*2a90*/  CALL.REL.NOINC `($__internal_0_$__cuda_sm3x_div_rn_noftz_f32_slowpath) ;  /* 0x0000001000187944 */ /* 0x002fea0003c00000 */
.L_x_41:
[----:B------:R-:W-:Y:S05]  /*2aa0*/  BSYNC.RECONVERGENT B3 ;  /* 0x0000000000037941 */ /* 0x000fea0003800200 */
.L_x_40:
[----:B------:R-:W-:Y:S02]  /*2ab0*/  MOV R9, R0 ;  /* 0x0000000000097202 */ /* 0x000fe40000000f00 */
[----:B------:R-:W-:-:S07]  /*2ac0*/  MOV R7, R8 ;  /* 0x0000000800077202 */ /* 0x000fce0000000f00 */
.L_x_33:
[----:B------:R-:W-:Y:S05]  /*2ad0*/  BSYNC.RECONVERGENT B0 ;  /* 0x0000000000007941 */ /* 0x000fea0003800200 */
.L_x_32:
[----:B------:R-:W-:Y:S01]  /*2ae0*/  FADD R23, -R23, R6 ;  /* 0x0000000617177221 */ /* 0x000fe20000000100 */
[----:B------:R-:W-:Y:S01]  /*2af0*/  BSSY.RECONVERGENT B0, `(.L_x_42) ;  /* 0x00000b2000007945 */ /* 0x000fe20003800200 */
[----:B------:R-:W-:Y:S01]  /*2b00*/  HFMA2 R22, -RZ, RZ, 0, 0 ;  /* 0x00000000ff167431 */ /* 0x000fe200000001ff */
[----:B------:R-:W-:Y:S01]  /*2b10*/  MOV R18, RZ ;  /* 0x000000ff00127202 */ /* 0x000fe20000000f00 */
[----:B------:R-:W-:Y:S01]  /*2b20*/  HFMA2 R14, -RZ, RZ, 0, 0 ;  /* 0x00000000ff0e7431 */ /* 0x000fe200000001ff */
[----:B------:R-:W-:-:S13]  /*2b30*/  FSETP.GTU.AND P0, PT, R23, RZ, PT ;  /* 0x000000ff1700720b */ /* 0x000fda0003f0c000 */
[----:B------:R-:W-:Y:S05]  /*2b40*/  @!P0 BRA `(.L_x_43) ;  /* 0x0000000800b08947 */ /* 0x000fea0003800000 */
[----:B------:R-:W0:Y:S01]  /*2b50*/  MUFU.RCP R0, R23 ;  /* 0x0000001700007308 */ /* 0x000e220000001000 */
[----:B------:R-:W-:Y:S01]  /*2b60*/  FSETP.NEU.AND P0, PT, R13, 1, PT ;  /* 0x3f8000000d00780b */ /* 0x000fe20003f0d000 */
        /* <DEDUP_REMOVED lines=11> */
[----:B------:R-:W-:-:S04]  /*2c20*/  FSETP.GEU.AND P0, PT, |R13|, 1.175494350822287508e-38, PT ;  /* 0x008000000d00780b */ /* 0x000fc80003f0e200 */
[----:B------:R-:W-:-:S04]  /*2c30*/  FSEL R2, R2, |R13|, !P0 ;  /* 0x4000000d02027208 */ /* 0x000fc80004000000 */
[----:B------:R-:W-:-:S04]  /*2c40*/  IADD3 R10, PT, PT, R2, -0x3f3504f3, RZ ;  /* 0xc0cafb0d020a7810 */ /* 0x000fc80007ffe0ff */
[----:B------:R-:W-:Y:S02]  /*2c50*/  LOP3.LUT R17, R10, 0xff800000, RZ, 0xc0, !PT ;  /* 0xff8000000a117812 */ /* 0x000fe400078ec0ff */
[----:B------:R-:W-:Y:S02]  /*2c60*/  FSEL R10, RZ, -24, P0 ;  /* 0xc1c00000ff0a7808 */ /* 0x000fe40000000000 */
[-C--:B------:R-:W-:Y:S02]  /*2c70*/  IADD3 R2, PT, PT, R2, -R17.reuse, RZ ;  /* 0x8000001102027210 */ /* 0x080fe40007ffe0ff */
[----:B------:R-:W-:Y:S02]  /*2c80*/  I2FP.F32.S32 R17, R17 ;  /* 0x0000001100117245 */ /* 0x000fe40000201400 */
[----:B------:R-:W-:Y:S01]  /*2c90*/  FSETP.NEU.AND P0, PT, |R13|, +INF , PT ;  /* 0x7f8000000d00780b */ /* 0x000fe20003f0d200 */
[C---:B------:R-:W-:Y:S01]  /*2ca0*/  FADD R12, R2.reuse, 1 ;  /* 0x3f800000020c7421 */ /* 0x040fe20000000000 */
[----:B------:R-:W-:Y:S01]  /*2cb0*/  FADD R19, R2, -1 ;  /* 0xbf80000002137421 */ /* 0x000fe20000000000 */
[----:B------:R-:W-:Y:S01]  /*2cc0*/  FFMA R17, R17, 1.1920928955078125e-07, R10 ;  /* 0x3400000011117823 */ /* 0x000fe2000000000a */
[----:B------:R-:W-:-:S02]  /*2cd0*/  FSETP.NEU.AND P0, PT, R13, RZ, P0 ;  /* 0x000000ff0d00720b */ /* 0x000fc4000070d000 */
[----:B------:R-:W-:Y:S01]  /*2ce0*/  FADD R25, R19, R19 ;  /* 0x0000001313197221 */ /* 0x000fe20000000000 */
[----:B------:R-:W0:Y:S03]  /*2cf0*/  MUFU.RCP R12, R12 ;  /* 0x0000000c000c7308 */ /* 0x000e260000001000 */
[----:B0-----:R-:W-:Y:S01]  /*2d00*/  FMUL R2, R12, R25 ;  /* 0x000000190c027220 */ /* 0x001fe20000400000 */
[----:B------:R-:W-:-:S03]  /*2d10*/  MOV R25, 0x3a2c32e4 ;  /* 0x3a2c32e400197802 */ /* 0x000fc60000000f00 */
[----:B------:R-:W-:Y:S01]  /*2d20*/  FADD R18, R19, -R2 ;  /* 0x8000000213127221 */ /* 0x000fe20000000000 */
[CC--:B------:R-:W-:Y:S01]  /*2d30*/  FMUL R14, R2.reuse, R2.reuse ;  /* 0x00000002020e7220 */ /* 0x0c0fe20000400000 */
[----:B------:R-:W-:Y:S02]  /*2d40*/  FFMA R10, R2, 1.4426950216293334961, R17 ;  /* 0x3fb8aa3b020a7823 */ /* 0x000fe40000000011 */
[----:B------:R-:W-:Y:S01]  /*2d50*/  FADD R18, R18, R18 ;  /* 0x0000001212127221 */ /* 0x000fe20000000000 */
[C---:B------:R-:W-:Y:S01]  /*2d60*/  FFMA R25, R14.reuse, R25, 0.0032181653659790754318 ;  /* 0x3b52e7db0e197423 */ /* 0x040fe20000000019 */
        /* <DEDUP_REMOVED lines=29> */
[----:B------:R0:W2:Y:S02]  /*2f40*/  F2I.NTZ R17, R2 ;  /* 0x0000000200117305 */ /* 0x0000a40000203100 */
[----:B------:R-:W-:-:S04]  /*2f50*/  FFMA R25, R10, R25, 0.055503588169813156128 ;  /* 0x3d6357bb0a197423 */ /* 0x000fc80000000019 */
[----:B------:R-:W-:Y:S01]  /*2f60*/  FFMA R25, R10, R25, 0.24022644758224487305 ;  /* 0x3e75fdec0a197423 */ /* 0x000fe20000000019 */
[----:B0-----:R-:W-:-:S03]  /*2f70*/  FSEL R2, RZ, +INF , !P2 ;  /* 0x7f800000ff027808 */ /* 0x001fc60005000000 */
[----:B------:R-:W-:-:S04]  /*2f80*/  FFMA R25, R10, R25, 0.69314718246459960938 ;  /* 0x3f3172180a197423 */ /* 0x000fc80000000019 */
[----:B------:R-:W-:Y:S01]  /*2f90*/  FFMA R25, R10, R25, 1 ;  /* 0x3f8000000a197423 */ /* 0x000fe20000000019 */
[----:B--2---:R-:W-:Y:S01]  /*2fa0*/  LEA R17, R17, -R12, 0x17 ;  /* 0x8000000c11117211 */ /* 0x004fe200078eb8ff */
[----:B------:R-:W-:Y:S02]  /*2fb0*/  @!P0 FADD R10, R13, R13 ;  /* 0x0000000d0d0a8221 */ /* 0x000fe40000000000 */
[----:B------:R-:W-:-:S04]  /*2fc0*/  FMUL R14, R14, R25 ;  /* 0x000000190e0e7220 */ /* 0x000fc80000400000 */
[----:B------:R-:W-:Y:S01]  /*2fd0*/  @!P3 FMUL R2, R17, R14 ;  /* 0x0000000e1102b220 */ /* 0x000fe20000400000 */
[----:B------:R-:W-:-:S07]  /*2fe0*/  @!P0 LOP3.LUT R2, R10, 0x7fffffff, RZ, 0xc0, !PT ;  /* 0x7fffffff0a028812 */ /* 0x000fce00078ec0ff */
.L_x_45:
[----:B------:R-:W-:Y:S05]  /*2ff0*/  BSYNC.RECONVERGENT B1 ;  /* 0x0000000000017941 */ /* 0x000fea0003800200 */
.L_x_44:
[----:B------:R-:W-:Y:S04]  /*3000*/  BSSY.RECONVERGENT B1, `(.L_x_46) ;  /* 0x0000042000017945 */ /* 0x000fe80003800200 */
[----:B------:R-:W-:Y:S05]  /*3010*/  @!P1 BRA `(.L_x_47) ;  /* 0x0000000400009947 */ /* 0x000fea0003800000 */
[----:B------:R-:W-:-:S13]  /*3020*/  FSETP.NAN.AND P0, PT, |R23|, |R23|, PT ;  /* 0x400000171700720b */ /* 0x000fda0003f08200 */
[----:B------:R-:W-:Y:S01]  /*3030*/  @P0 FADD R22, R23, 2 ;  /* 0x4000000017160421 */ /* 0x000fe20000000000 */
[----:B------:R-:W-:Y:S06]  /*3040*/  @P0 BRA `(.L_x_47) ;  /* 0x0000000000f40947 */ /* 0x000fec0003800000 */
[C---:B------:R-:W-:Y:S01]  /*3050*/  FMUL R10, |R23|.reuse, 16777216 ;  /* 0x4b800000170a7820 */ /* 0x040fe20000400200 */
[C---:B------:R-:W-:Y:S02]  /*3060*/  FSETP.GEU.AND P0, PT, |R23|.reuse, 1.175494350822287508e-38, PT ;  /* 0x008000001700780b */ /* 0x040fe40003f0e200 */
[----:B------:R-:W-:Y:S02]  /*3070*/  FSETP.NEU.AND P2, PT, |R23|, +INF , PT ;  /* 0x7f8000001700780b */ /* 0x000fe40003f4d200 */
[----:B------:R-:W-:-:S04]  /*3080*/  FSEL R10, R10, |R23|, !P0 ;  /* 0x400000170a0a7208 */ /* 0x000fc80004000000 */
[----:B------:R-:W-:-:S04]  /*3090*/  IADD3 R12, PT, PT, R10, -0x3f3504f3, RZ ;  /* 0xc0cafb0d0a0c7810 */ /* 0x000fc80007ffe0ff */
[----:B------:R-:W-:Y:S02]  /*30a0*/  LOP3.LUT R17, R12, 0xff800000, RZ, 0xc0, !PT ;  /* 0xff8000000c117812 */ /* 0x000fe400078ec0ff */
[----:B------:R-:W-:Y:S02]  /*30b0*/  FSEL R12, RZ, -24, P0 ;  /* 0xc1c00000ff0c7808 */ /* 0x000fe40000000000 */
[-C--:B------:R-:W-:Y:S02]  /*30c0*/  IADD3 R10, PT, PT, R10, -R17.reuse, RZ ;  /* 0x800000110a0a7210 */ /* 0x080fe40007ffe0ff */
[----:B------:R-:W-:-:S03]  /*30d0*/  I2FP.F32.S32 R17, R17 ;  /* 0x0000001100117245 */ /* 0x000fc60000201400 */
[C---:B------:R-:W-:Y:S01]  /*30e0*/  FADD R14, R10.reuse, 1 ;  /* 0x3f8000000a0e7421 */ /* 0x040fe20000000000 */
[----:B------:R-:W-:Y:S01]  /*30f0*/  FADD R19, R10, -1 ;  /* 0xbf8000000a137421 */ /* 0x000fe20000000000 */
[----:B------:R-:W-:-:S03]  /*3100*/  FFMA R17, R17, 1.1920928955078125e-07, R12 ;  /* 0x3400000011117823 */ /* 0x000fc6000000000c */
        /* <DEDUP_REMOVED lines=36> */
[----:B------:R-:W-:Y:S02]  /*3350*/  IADD3 R18, PT, PT, R14, 0x7f000000, RZ ;  /* 0x7f0000000e127810 */ /* 0x000fe40007ffe0ff */
[----:B------:R-:W-:Y:S01]  /*3360*/  FSEL R22, RZ, +INF , !P0 ;  /* 0x7f800000ff167808 */ /* 0x000fe20004000000 */
[C---:B------:R-:W-:Y:S02]  /*3370*/  FFMA R25, R12.reuse, R17, 0.0096188392490148544312 ;  /* 0x3c1d98560c197423 */ /* 0x040fe40000000011 */
[----:B------:R0:W2:Y:S02]  /*3380*/  F2I.NTZ R17, R10 ;  /* 0x0000000a00117305 */ /* 0x0000a40000203100 */
[----:B------:R-:W-:-:S04]  /*3390*/  FFMA R25, R12, R25, 0.055503588169813156128 ;  /* 0x3d6357bb0c197423 */ /* 0x000fc80000000019 */
[----:B------:R-:W-:Y:S01]  /*33a0*/  FFMA R25, R12, R25, 0.24022644758224487305 ;  /* 0x3e75fdec0c197423 */ /* 0x000fe20000000019 */
[----:B0-----:R-:W-:-:S03]  /*33b0*/  @!P2 FADD R10, R23, R23 ;  /* 0x00000017170aa221 */ /* 0x001fc60000000000 */
[----:B------:R-:W-:-:S04]  /*33c0*/  FFMA R25, R12, R25, 0.69314718246459960938 ;  /* 0x3f3172180c197423 */ /* 0x000fc80000000019 */
[----:B------:R-:W-:Y:S01]  /*33d0*/  FFMA R25, R12, R25, 1 ;  /* 0x3f8000000c197423 */ /* 0x000fe20000000019 */
[----:B--2---:R-:W-:-:S03]  /*33e0*/  LEA R17, R17, -R14, 0x17 ;  /* 0x8000000e11117211 */ /* 0x004fc600078eb8ff */
[----:B------:R-:W-:-:S04]  /*33f0*/  FMUL R18, R18, R25 ;  /* 0x0000001912127220 */ /* 0x000fc80000400000 */
[----:B------:R-:W-:Y:S01]  /*3400*/  @!P1 FMUL R22, R17, R18 ;  /* 0x0000001211169220 */ /* 0x000fe20000400000 */
[----:B------:R-:W-:-:S07]  /*3410*/  @!P2 LOP3.LUT R22, R10, 0x7fffffff, RZ, 0xc0, !PT ;  /* 0x7fffffff0a16a812 */ /* 0x000fce00078ec0ff */
.L_x_47:
[----:B------:R-:W-:Y:S05]  /*3420*/  BSYNC.RECONVERGENT B1 ;  /* 0x0000000000017941 */ /* 0x000fea0003800200 */
.L_x_46:
        /* <DEDUP_REMOVED lines=11> */
.L_x_49:
[----:B------:R-:W-:Y:S05]  /*34e0*/  BSYNC.RECONVERGENT B3 ;  /* 0x0000000000037941 */ /* 0x000fea0003800200 */
.L_x_48:
        /* <DEDUP_REMOVED lines=15> */
.L_x_51:
[----:B------:R-:W-:Y:S05]  /*35e0*/  BSYNC.RECONVERGENT B3 ;  /* 0x0000000000037941 */ /* 0x000fea0003800200 */
.L_x_50:
[----:B------:R-:W-:Y:S02]  /*35f0*/  MOV R18, R0 ;  /* 0x0000000000127202 */ /* 0x000fe40000000f00 */
[----:B------:R-:W-:-:S07]  /*3600*/  MOV R14, R13 ;  /* 0x0000000d000e7202 */ /* 0x000fce0000000f00 */
.L_x_43:
[----:B------:R-:W-:Y:S05]  /*3610*/  BSYNC.RECONVERGENT B0 ;  /* 0x0000000000007941 */ /* 0x000fea0003800200 */
.L_x_42:
[C---:B------:R-:W-:Y:S01]  /*3620*/  FADD R12, R3.reuse, -R16 ;  /* 0x80000010030c7221 */ /* 0x040fe20000000000 */
[----:B------:R-:W-:Y:S01]  /*3630*/  FMUL R0, R3, R16 ;  /* 0x0000001003007220 */ /* 0x000fe20000400000 */
[----:B------:R-:W-:Y:S02]  /*3640*/  BSSY.RECONVERGENT B0, `(.L_x_52) ;  /* 0x000000d000007945 */ /* 0x000fe40003800200 */
[----:B------:R-:W0:Y:S08]  /*3650*/  MUFU.RCP R17, R12 ;  /* 0x0000000c00117308 */ /* 0x000e300000001000 */
        /* <DEDUP_REMOVED lines=8> */
[----:B------:R-:W-:-:S07]  /*36e0*/  MOV R28, 0x3700 ;  /* 0x00003700001c7802 */ /* 0x000fce0000000f00 */
[----:B-1----:R-:W-:Y:S05]  /*36f0*/  CALL.REL.NOINC `($__internal_0_$__cuda_sm3x_div_rn_noftz_f32_slowpath) ;  /* 0x0000000400007944 */ /* 0x002fea0003c00000 */
[----:B------:R-:W-:-:S07]  /*3700*/  MOV R10, R0 ;  /* 0x00000000000a7202 */ /* 0x000fce0000000f00 */
.L_x_53:
[----:B------:R-:W-:Y:S05]  /*3710*/  BSYNC.RECONVERGENT B0 ;  /* 0x0000000000007941 */ /* 0x000fea0003800200 */
.L_x_52:
[----:B------:R-:W0:Y:S01]  /*3720*/  MUFU.RCP R19, R12 ;  /* 0x0000000c00137308 */ /* 0x000e220000001000 */
[----:B------:R-:W-:Y:S01]  /*3730*/  FMUL R0, R16, R7 ;  /* 0x0000000710007220 */ /* 0x000fe20000400000 */
[----:B------:R-:W-:Y:S03]  /*3740*/  BSSY.RECONVERGENT B0, `(.L_x_54) ;  /* 0x000000d000007945 */ /* 0x000fe60003800200 */
[----:B------:R-:W-:-:S04]  /*3750*/  FFMA R17, R3, R14, -R0 ;  /* 0x0000000e03117223 */ /* 0x000fc80000000800 */
        /* <DEDUP_REMOVED lines=11> */
.L_x_55:
[----:B------:R-:W-:Y:S05]  /*3810*/  BSYNC.RECONVERGENT B0 ;  /* 0x0000000000007941 */ /* 0x000fea0003800200 */
.L_x_54:
[----:B------:R-:W0:Y:S01]  /*3820*/  MUFU.RCP R7, R12 ;  /* 0x0000000c00077308 */ /* 0x000e220000001000 */
[----:B------:R-:W-:Y:S01]  /*3830*/  FADD R5, R5, -R6 ;  /* 0x8000000605057221 */ /* 0x000fe20000000000 */
[----:B------:R-:W-:Y:S03]  /*3840*/  BSSY.RECONVERGENT B0, `(.L_x_56) ;  /* 0x0000010000007945 */ /* 0x000fe60003800200 */
[----:B------:R-:W-:Y:S01]  /*3850*/  FFMA R5, R5, R10, R0 ;  /* 0x0000000a05057223 */ /* 0x000fe20000000000 */
[----:B------:R-:W-:-:S04]  /*3860*/  FMUL R0, R16, R9 ;  /* 0x0000000910007220 */ /* 0x000fc80000400000 */
[----:B------:R-:W-:Y:S01]  /*3870*/  FFMA R9, R3, R18, -R0 ;  /* 0x0000001203097223 */ /* 0x000fe20000000800 */
[----:B------:R2:W-:Y:S03]  /*3880*/  STG.E desc[UR4][R20.64], R5 ;  /* 0x0000000514007986 */ /* 0x0005e6000c101904 */
[----:B------:R-:W3:Y:S01]  /*3890*/  FCHK P0, R9, R12 ;  /* 0x0000000c09007302 */ /* 0x000ee20000000000 */
[----:B0-----:R-:W-:-:S04]  /*38a0*/  FFMA R2, -R12, R7, 1 ;  /* 0x3f8000000c027423 */ /* 0x001fc80000000107 */
[----:B------:R-:W-:-:S04]  /*38b0*/  FFMA R0, R7, R2, R7 ;  /* 0x0000000207007223 */ /* 0x000fc80000000007 */
[----:B------:R-:W-:-:S04]  /*38c0*/  FFMA R7, R0, R9, RZ ;  /* 0x0000000900077223 */ /* 0x000fc800000000ff */
[----:B------:R-:W-:-:S04]  /*38d0*/  FFMA R2, -R12, R7, R9 ;  /* 0x000000070c027223 */ /* 0x000fc80000000109 */
[----:B------:R-:W-:Y:S01]  /*38e0*/  FFMA R0, R0, R2, R7 ;  /* 0x0000000200007223 */ /* 0x000fe20000000007 */
[----:B--23--:R-:W-:Y:S06]  /*38f0*/  @!P0 BRA `(.L_x_57) ;  /* 0x0000000000108947 */ /* 0x00cfec0003800000 */
[----:B------:R-:W-:Y:S02]  /*3900*/  MOV R0, R9 ;  /* 0x0000000900007202 */ /* 0x000fe40000000f00 */
[----:B------:R-:W-:Y:S02]  /*3910*/  MOV R32, R12 ;  /* 0x0000000c00207202 */ /* 0x000fe40000000f00 */
[----:B------:R-:W-:-:S07]  /*3920*/  MOV R28, 0x3940 ;  /* 0x00003940001c7802 */ /* 0x000fce0000000f00 */
[----:B-1----:R-:W-:Y:S05]  /*3930*/  CALL.REL.NOINC `($__internal_0_$__cuda_sm3x_div_rn_noftz_f32_slowpath) ;  /* 0x0000000000707944 */ /* 0x002fea0003c00000 */
.L_x_57:
[----:B------:R-:W-:Y:S05]  /*3940*/  BSYNC.RECONVERGENT B0 ;  /* 0x0000000000007941 */ /* 0x000fea0003800200 */
.L_x_56:
[----:B------:R-:W0:Y:S01]  /*3950*/  MUFU.RCP R7, R12 ;  /* 0x0000000c00077308 */ /* 0x000e220000001000 */
[----:B------:R-:W-:Y:S01]  /*3960*/  FADD R15, R15, -R4 ;  /* 0x800000040f0f7221 */ /* 0x000fe20000000000 */
[----:B------:R-:W-:Y:S01]  /*3970*/  FMUL R16, R16, R11 ;  /* 0x0000000b10107220 */ /* 0x000fe20000400000 */
[----:B------:R-:W-:Y:S02]  /*3980*/  BSSY.RECONVERGENT B0, `(.L_x_58) ;  /* 0x000000f000007945 */ /* 0x000fe40003800200 */
[----:B------:R-:W-:Y:S01]  /*3990*/  FFMA R15, R15, R10, R0 ;  /* 0x0000000a0f0f7223 */ /* 0x000fe20000000000 */
[----:B------:R-:W-:-:S04]  /*39a0*/  FFMA R5, R3, R22, -R16 ;  /* 0x0000001603057223 */ /* 0x000fc80000000810 */
[----:B------:R2:W-:Y:S01]  /*39b0*/  STG.E desc[UR4][R20.64+0x4], R15 ;  /* 0x0000040f14007986 */ /* 0x0005e2000c101904 */
        /* <DEDUP_REMOVED lines=11> */
.L_x_59:
[----:B------:R-:W-:Y:S05]  /*3a70*/  BSYNC.RECONVERGENT B0 ;  /* 0x0000000000007941 */ /* 0x000fea0003800200 */
.L_x_58:
[----:B------:R-:W-:-:S04]  /*3a80*/  FADD R13, R8, -R13 ;  /* 0x8000000d080d7221 */ /* 0x000fc80000000000 */
[----:B------:R-:W-:-:S05]  /*3a90*/  FFMA R13, R13, R10, R0 ;  /* 0x0000000a0d0d7223 */ /* 0x000fca0000000000 */
[----:B------:R-:W-:Y:S01]  /*3aa0*/  STG.E desc[UR4][R20.64+0x8], R13 ;  /* 0x0000080d14007986 */ /* 0x000fe2000c101904 */
[----:B------:R-:W-:Y:S05]  /*3ab0*/  EXIT ;  /* 0x000000000000794d */ /* 0x000fea0003800000 */
.L_x_31:
[----:B------:R-:W-:Y:S04]  /*3ac0*/  STG.E desc[UR4][R20.64], RZ ;  /* 0x000000ff14007986 */ /* 0x000fe8000c101904 */
[----:B------:R-:W-:Y:S04]  /*3ad0*/  STG.E desc[UR4][R20.64+0x4], RZ ;  /* 0x000004ff14007986 */ /* 0x000fe8000c101904 */
[----:B------:R-:W-:Y:S01]  /*3ae0*/  STG.E desc[UR4][R20.64+0x8], RZ ;  /* 0x000008ff14007986 */ /* 0x000fe2000c101904 */
[----:B------:R-:W-:Y:S05]  /*3af0*/  EXIT ;  /* 0x000000000000794d */ /* 0x000fea0003800000 */
        .weak           $__internal_0_$__cuda_sm3x_div_rn_noftz_f32_slowpath
        .type           $__internal_0_$__cuda_sm3x_div_rn_noftz_f32_slowpath,@function
        .size           $__internal_0_$__cuda_sm3x_div_rn_noftz_f32_slowpath,(.L_x_72 - $__internal_0_$__cuda_sm3x_div_rn_noftz_f32_slowpath)
$__internal_0_$__cuda_sm3x_div_rn_noftz_f32_slowpath:
[----:B------:R-:W-:Y:S01]  /*3b00*/  SHF.R.U32.HI R2, RZ, 0x17, R32 ;  /* 0x00000017ff027819 */ /* 0x000fe20000011620 */
[----:B------:R-:W-:Y:S01]  /*3b10*/  BSSY.RECONVERGENT B1, `(.L_x_60) ;  /* 0x0000063000017945 */ /* 0x000fe20003800200 */
[----:B------:R-:W-:Y:S02]  /*3b20*/  SHF.R.U32.HI R35, RZ, 0x17, R0 ;  /* 0x00000017ff237819 */ /* 0x000fe40000011600 */
[----:B------:R-:W-:Y:S02]  /*3b30*/  LOP3.LUT R2, R2, 0xff, RZ, 0xc0, !PT ;  /* 0x000000ff02027812 */ /* 0x000fe400078ec0ff */
[----:B------:R-:W-:Y:S02]  /*3b40*/  LOP3.LUT R35, R35, 0xff, RZ, 0xc0, !PT ;  /* 0x000000ff23237812 */ /* 0x000fe400078ec0ff */
[----:B------:R-:W-:Y:S02]  /*3b50*/  IADD3 R31, PT, PT, R2, -0x1, RZ ;  /* 0xffffffff021f7810 */ /* 0x000fe40007ffe0ff */
[----:B------:R-:W-:-:S02]  /*3b60*/  IADD3 R33, PT, PT, R35, -0x1, RZ ;  /* 0xffffffff23217810 */ /* 0x000fc40007ffe0ff */
[----:B------:R-:W-:Y:S02]  /*3b70*/  ISETP.GT.U32.AND P0, PT, R31, 0xfd, PT ;  /* 0x000000fd1f00780c */ /* 0x000fe40003f04070 */
[----:B------:R-:W-:Y:S02]  /*3b80*/  MOV R37, R32 ;  /* 0x0000002000257202 */ /* 0x000fe40000000f00 */
[----:B------:R-:W-:-:S13]  /*3b90*/  ISETP.GT.U32.OR P0, PT, R33, 0xfd, P0 ;  /* 0x000000fd2100780c */ /* 0x000fda0000704470 */
[----:B------:R-:W-:Y:S01]  /*3ba0*/  @!P0 MOV R29, RZ ;  /* 0x000000ff001d8202 */ /* 0x000fe20000000f00 */
[----:B------:R-:W-:Y:S06]  /*3bb0*/  @!P0 BRA `(.L_x_61) ;  /* 0x00000000005c8947 */ /* 0x000fec0003800000 */
[----:B------:R-:W-:Y:S02]  /*3bc0*/  FSETP.GTU.FTZ.AND P0, PT, |R0|, +INF , PT ;  /* 0x7f8000000000780b */ /* 0x000fe40003f1c200 */
[----:B------:R-:W-:-:S04]  /*3bd0*/  FSETP.GTU.FTZ.AND P1, PT, |R32|, +INF , PT ;  /* 0x7f8000002000780b */ /* 0x000fc80003f3c200 */
[----:B------:R-:W-:-:S13]  /*3be0*/  PLOP3.LUT P0, PT, P0, P1, PT, 0xf8, 0x8f ;  /* 0x00000000008f781c */ /* 0x000fda0000703f70 */
[----:B------:R-:W-:Y:S05]  /*3bf0*/  @P0 BRA `(.L_x_62) ;  /* 0x00000004004c0947 */ /* 0x000fea0003800000 */
[----:B------:R-:W-:-:S13]  /*3c00*/  LOP3.LUT P0, RZ, R37, 0x7fffffff, R0, 0xc8, !PT ;  /* 0x7fffffff25ff7812 */ /* 0x000fda000780c800 */
[----:B------:R-:W-:Y:S05]  /*3c10*/  @!P0 BRA `(.L_x_63) ;  /* 0x00000004003c8947 */ /* 0x000fea0003800000 */
[----:B------:R-:W-:Y:S02]  /*3c20*/  FSETP.NEU.FTZ.AND P1, PT, |R0|, +INF , PT ;  /* 0x7f8000000000780b */ /* 0x000fe40003f3d200 */
[----:B------:R-:W-:Y:S02]  /*3c30*/  FSETP.NEU.FTZ.AND P2, PT, |R32|, +INF , PT ;  /* 0x7f8000002000780b */ /* 0x000fe40003f5d200 */
[----:B------:R-:W-:-:S11]  /*3c40*/  FSETP.NEU.FTZ.AND P0, PT, |R0|, +INF , PT ;  /* 0x7f8000000000780b */ /* 0x000fd60003f1d200 */
[----:B------:R-:W-:Y:S05]  /*3c50*/  @!P2 BRA !P1, `(.L_x_63) ;  /* 0x00000004002ca947 */ /* 0x000fea0004800000 */
[----:B------:R-:W-:-:S04]  /*3c60*/  LOP3.LUT P1, RZ, R0, 0x7fffffff, RZ, 0xc0, !PT ;  /* 0x7fffffff00ff7812 */ /* 0x000fc8000782c0ff */
[----:B------:R-:W-:-:S13]  /*3c70*/  PLOP3.LUT P1, PT, P2, P1, PT, 0x2f, 0xf2 ;  /* 0x0000000000f2781c */ /* 0x000fda0001722577 */
[----:B------:R-:W-:Y:S05]  /*3c80*/  @P1 BRA `(.L_x_64) ;  /* 0x0000000400181947 */ /* 0x000fea0003800000 */
[----:B------:R-:W-:-:S04]  /*3c90*/  LOP3.LUT P1, RZ, R37, 0x7fffffff, RZ, 0xc0, !PT ;  /* 0x7fffffff25ff7812 */ /* 0x000fc8000782c0ff */
[----:B------:R-:W-:-:S13]  /*3ca0*/  PLOP3.LUT P0, PT, P0, P1, PT, 0x2f, 0xf2 ;  /* 0x0000000000f2781c */ /* 0x000fda0000702577 */
[----:B------:R-:W-:Y:S05]  /*3cb0*/  @P0 BRA `(.L_x_65) ;  /* 0x0000000400000947 */ /* 0x000fea0003800000 */
[----:B------:R-:W-:Y:S02]  /*3cc0*/  ISETP.GE.AND P0, PT, R33, RZ, PT ;  /* 0x000000ff2100720c */ /* 0x000fe40003f06270 */
[----:B------:R-:W-:-:S11]  /*3cd0*/  ISETP.GE.AND P1, PT, R31, RZ, PT ;  /* 0x000000ff1f00720c */ /* 0x000fd60003f26270 */
[----:B------:R-:W-:Y:S01]  /*3ce0*/  @P0 MOV R29, RZ ;  /* 0x000000ff001d0202 */ /* 0x000fe20000000f00 */
[----:B------:R-:W-:Y:S01]  /*3cf0*/  @!P0 FFMA R0, R0, 1.84467440737095516160e+19, RZ ;  /* 0x5f80000000008823 */ /* 0x000fe200000000ff */
[----:B------:R-:W-:Y:S01]  /*3d00*/  @!P0 MOV R29, 0xffffffc0 ;  /* 0xffffffc0001d8802 */ /* 0x000fe20000000f00 */
[----:B------:R-:W-:-:S03]  /*3d10*/  @!P1 FFMA R37, R32, 1.84467440737095516160e+19, RZ ;  /* 0x5f80000020259823 */ /* 0x000fc600000000ff */
[----:B------:R-:W-:-:S07]  /*3d20*/  @!P1 IADD3 R29, PT, PT, R29, 0x40, RZ ;  /* 0x000000401d1d9810 */ /* 0x000fce0007ffe0ff */
.L_x_61:
[----:B------:R-:W-:Y:S01]  /*3d30*/  LEA R34, R2, 0xc0800000, 0x17 ;  /* 0xc080000002227811 */ /* 0x000fe200078eb8ff */
[----:B------:R-:W-:Y:S01]  /*3d40*/  BSSY.RECONVERGENT B2, `(.L_x_66) ;  /* 0x0000036000027945 */ /* 0x000fe20003800200 */
[----:B------:R-:W-:Y:S02]  /*3d50*/  IADD3 R35, PT, PT, R35, -0x7f, RZ ;  /* 0xffffff8123237810 */ /* 0x000fe40007ffe0ff */
[----:B------:R-:W-:Y:S02]  /*3d60*/  IADD3 R37, PT, PT, -R34, R37, RZ ;  /* 0x0000002522257210 */ /* 0x000fe40007ffe1ff */
[C---:B------:R-:W-:Y:S01]  /*3d70*/  IADD3 R2, PT, PT, R35.reuse, 0x7f, -R2 ;  /* 0x0000007f23027810 */ /* 0x040fe20007ffe802 */
[----:B------:R-:W-:Y:S01]  /*3d80*/  IMAD R0, R35, -0x800000, R0 ;  /* 0xff80000023007824 */ /* 0x000fe200078e0200 */
[----:B------:R-:W0:Y:S01]  /*3d90*/  MUFU.RCP R34, R37 ;  /* 0x0000002500227308 */ /* 0x000e220000001000 */
[----:B------:R-:W-:Y:S01]  /*3da0*/  FADD.FTZ R33, -R37, -RZ ;  /* 0x800000ff25217221 */ /* 0x000fe20000010100 */
[----:B------:R-:W-:-:S03]  /*3db0*/  IADD3 R29, PT, PT, R2, R29, RZ ;  /* 0x0000001d021d7210 */ /* 0x000fc60007ffe0ff */
[----:B0-----:R-:W-:-:S04]  /*3dc0*/  FFMA R31, R34, R33, 1 ;  /* 0x3f800000221f7423 */ /* 0x001fc80000000021 */
[----:B------:R-:W-:-:S04]  /*3dd0*/  FFMA R31, R34, R31, R34 ;  /* 0x0000001f221f7223 */ /* 0x000fc80000000022 */
[----:B------:R-:W-:-:S04]  /*3de0*/  FFMA R34, R0, R31, RZ ;  /* 0x0000001f00227223 */ /* 0x000fc800000000ff */
[----:B------:R-:W-:-:S04]  /*3df0*/  FFMA R36, R33, R34, R0 ;  /* 0x0000002221247223 */ /* 0x000fc80000000000 */
[----:B------:R-:W-:-:S04]  /*3e00*/  FFMA R36, R31, R36, R34 ;  /* 0x000000241f247223 */ /* 0x000fc80000000022 */
[----:B------:R-:W-:-:S04]  /*3e10*/  FFMA R33, R33, R36, R0 ;  /* 0x0000002421217223 */ /* 0x000fc80000000000 */
[----:B------:R-:W-:-:S05]  /*3e20*/  FFMA R0, R31, R33, R36 ;  /* 0x000000211f007223 */ /* 0x000fca0000000024 */
[----:B------:R-:W-:-:S04]  /*3e30*/  SHF.R.U32.HI R2, RZ, 0x17, R0 ;  /* 0x00000017ff027819 */ /* 0x000fc80000011600 */
[----:B------:R-:W-:-:S04]  /*3e40*/  LOP3.LUT R2, R2, 0xff, RZ, 0xc0, !PT ;  /* 0x000000ff02027812 */ /* 0x000fc800078ec0ff */
[----:B------:R-:W-:-:S04]  /*3e50*/  IADD3 R2, PT, PT, R2, R29, RZ ;  /* 0x0000001d02027210 */ /* 0x000fc80007ffe0ff */
[----:B------:R-:W-:-:S04]  /*3e60*/  IADD3 R34, PT, PT, R2, -0x1, RZ ;  /* 0xffffffff02227810 */ /* 0x000fc80007ffe0ff */
[----:B------:R-:W-:-:S13]  /*3e70*/  ISETP.GE.U32.AND P0, PT, R34, 0xfe, PT ;  /* 0x000000fe2200780c */ /* 0x000fda0003f06070 */
[----:B------:R-:W-:Y:S05]  /*3e80*/  @!P0 BRA `(.L_x_67) ;  /* 0x0000000000808947 */ /* 0x000fea0003800000 */
[----:B------:R-:W-:-:S13]  /*3e90*/  ISETP.GT.AND P0, PT, R2, 0xfe, PT ;  /* 0x000000fe0200780c */ /* 0x000fda0003f04270 */
[----:B------:R-:W-:Y:S05]  /*3ea0*/  @P0 BRA `(.L_x_68) ;  /* 0x00000000006c0947 */ /* 0x000fea0003800000 */
[----:B------:R-:W-:-:S13]  /*3eb0*/  ISETP.GE.AND P0, PT, R2, 0x1, PT ;  /* 0x000000010200780c */ /* 0x000fda0003f06270 */
[----:B------:R-:W-:Y:S05]  /*3ec0*/  @P0 BRA `(.L_x_69) ;  /* 0x0000000000740947 */ /* 0x000fea0003800000 */
[----:B------:R-:W-:Y:S02]  /*3ed0*/  ISETP.GE.AND P0, PT, R2, -0x18, PT ;  /* 0xffffffe80200780c */ /* 0x000fe40003f06270 */
[----:B------:R-:W-:-:S11]  /*3ee0*/  LOP3.LUT R0, R0, 0x80000000, RZ, 0xc0, !PT ;  /* 0x8000000000007812 */ /* 0x000fd600078ec0ff */
[----:B------:R-:W-:Y:S05]  /*3ef0*/  @!P0 BRA `(.L_x_69) ;  /* 0x0000000000688947 */ /* 0x000fea0003800000 */
[CCC-:B------:R-:W-:Y:S01]  /*3f00*/  FFMA.RZ R29, R31.reuse, R33.reuse, R36.reuse ;  /* 0x000000211f1d7223 */ /* 0x1c0fe2000000c024 */
[CCC-:B------:R-:W-:Y:S01]  /*3f10*/  FFMA.RP R34, R31.reuse, R33.reuse, R36.reuse ;  /* 0x000000211f227223 */ /* 0x1c0fe20000008024 */
[----:B------:R-:W-:Y:S01]  /*3f20*/  FFMA.RM R31, R31, R33, R36 ;  /* 0x000000211f1f7223 */ /* 0x000fe20000004024 */
[C---:B------:R-:W-:Y:S02]  /*3f30*/  ISETP.NE.AND P2, PT, R2.reuse, RZ, PT ;  /* 0x000000ff0200720c */ /* 0x040fe40003f45270 */
[----:B------:R-:W-:Y:S02]  /*3f40*/  LOP3.LUT R29, R29, 0x7fffff, RZ, 0xc0, !PT ;  /* 0x007fffff1d1d7812 */ /* 0x000fe400078ec0ff */
[C---:B------:R-:W-:Y:S02]  /*3f50*/  ISETP.NE.AND P1, PT, R2.reuse, RZ, PT ;  /* 0x000000ff0200720c */ /* 0x040fe40003f25270 */
[----:B------:R-:W-:Y:S02]  /*3f60*/  LOP3.LUT R36, R29, 0x800000, RZ, 0xfc, !PT ;  /* 0x008000001d247812 */ /* 0x000fe400078efcff */
[----:B------:R-:W-:-:S02]  /*3f70*/  IADD3 R29, PT, PT, R2, 0x20, RZ ;  /* 0x00000020021d7810 */ /* 0x000fc40007ffe0ff */
[----:B------:R-:W-:Y:S02]  /*3f80*/  IADD3 R2, PT, PT, -R2, RZ, RZ ;  /* 0x000000ff02027210 */ /* 0x000fe40007ffe1ff */
[----:B------:R-:W-:Y:S02]  /*3f90*/  SHF.L.U32 R29, R36, R29, RZ ;  /* 0x0000001d241d7219 */ /* 0x000fe400000006ff */
[----:B------:R-:W-:Y:S02]  /*3fa0*/  FSETP.NEU.FTZ.AND P0, PT, R34, R31, PT ;  /* 0x0000001f2200720b */ /* 0x000fe40003f1d000 */
[----:B------:R-:W-:Y:S02]  /*3fb0*/  SEL R31, R2, RZ, P2 ;  /* 0x000000ff021f7207 */ /* 0x000fe40001000000 */
[----:B------:R-:W-:Y:S02]  /*3fc0*/  ISETP.NE.AND P1, PT, R29, RZ, P1 ;  /* 0x000000ff1d00720c */ /* 0x000fe40000f25270 */
[----:B------:R-:W-:-:S02]  /*3fd0*/  SHF.R.U32.HI R31, RZ, R31, R36 ;  /* 0x0000001fff1f7219 */ /* 0x000fc40000011624 */
[----:B------:R-:W-:Y:S02]  /*3fe0*/  PLOP3.LUT P0, PT, P0, P1, PT, 0xf8, 0x8f ;  /* 0x00000000008f781c */ /* 0x000fe40000703f70 */
[----:B------:R-:W-:Y:S02]  /*3ff0*/  SHF.R.U32.HI R29, RZ, 0x1, R31 ;  /* 0x00000001ff1d7819 */ /* 0x000fe4000001161f */
[----:B------:R-:W-:-:S04]  /*4000*/  SEL R2, RZ, 0x1, !P0 ;  /* 0x00000001ff027807 */ /* 0x000fc80004000000 */
[----:B------:R-:W-:-:S04]  /*4010*/  LOP3.LUT R2, R2, 0x1, R29, 0xf8, !PT ;  /* 0x0000000102027812 */ /* 0x000fc800078ef81d */
[----:B------:R-:W-:-:S04]  /*4020*/  LOP3.LUT R2, R2, R31, RZ, 0xc0, !PT ;  /* 0x0000001f02027212 */ /* 0x000fc800078ec0ff */
[----:B------:R-:W-:-:S04]  /*4030*/  IADD3 R29, PT, PT, R29, R2, RZ ;  /* 0x000000021d1d7210 */ /* 0x000fc80007ffe0ff */
[----:B------:R-:W-:Y:S01]  /*4040*/  LOP3.LUT R0, R29, R0, RZ, 0xfc, !PT ;  /* 0x000000001d007212 */ /* 0x000fe200078efcff */
[----:B------:R-:W-:Y:S06]  /*4050*/  BRA `(.L_x_69) ;  /* 0x0000000000107947 */ /* 0x000fec0003800000 */
.L_x_68:
[----:B------:R-:W-:-:S04]  /*4060*/  LOP3.LUT R0, R0, 0x80000000, RZ, 0xc0, !PT ;  /* 0x8000000000007812 */ /* 0x000fc800078ec0ff */
[----:B------:R-:W-:Y:S01]  /*4070*/  LOP3.LUT R0, R0, 0x7f800000, RZ, 0xfc, !PT ;  /* 0x7f80000000007812 */ /* 0x000fe200078efcff */
[----:B------:R-:W-:Y:S06]  /*4080*/  BRA `(.L_x_69) ;  /* 0x0000000000047947 */ /* 0x000fec0003800000 */
.L_x_67:
[----:B------:R-:W-:-:S07]  /*4090*/  LEA R0, R29, R0, 0x17 ;  /* 0x000000001d007211 */ /* 0x000fce00078eb8ff */
.L_x_69:
[----:B------:R-:W-:Y:S05]  /*40a0*/  BSYNC.RECONVERGENT B2 ;  /* 0x0000000000027941 */ /* 0x000fea0003800200 */
.L_x_66:
[----:B------:R-:W-:Y:S05]  /*40b0*/  BRA `(.L_x_70) ;  /* 0x0000000000207947 */ /* 0x000fea0003800000 */
.L_x_65:
[----:B------:R-:W-:-:S04]  /*40c0*/  LOP3.LUT R0, R37, 0x80000000, R0, 0x48, !PT ;  /* 0x8000000025007812 */ /* 0x000fc800078e4800 */
[----:B------:R-:W-:Y:S01]  /*40d0*/  LOP3.LUT R0, R0, 0x7f800000, RZ, 0xfc, !PT ;  /* 0x7f80000000007812 */ /* 0x000fe200078efcff */
[----:B------:R-:W-:Y:S06]  /*40e0*/  BRA `(.L_x_70) ;  /* 0x0000000000147947 */ /* 0x000fec0003800000 */
.L_x_64:
[----:B------:R-:W-:Y:S01]  /*40f0*/  LOP3.LUT R0, R37, 0x80000000, R0, 0x48, !PT ;  /* 0x8000000025007812 */ /* 0x000fe200078e4800 */
[----:B------:R-:W-:Y:S06]  /*4100*/  BRA `(.L_x_70) ;  /* 0x00000000000c7947 */ /* 0x000fec0003800000 */
.L_x_63:
[----:B------:R-:W0:Y:S01]  /*4110*/  MUFU.RSQ R0, -QNAN ;  /* 0xffc0000000007908 */ /* 0x000e220000001400 */
[----:B------:R-:W-:Y:S05]  /*4120*/  BRA `(.L_x_70) ;  /* 0x0000000000047947 */ /* 0x000fea0003800000 */
.L_x_62:
[----:B------:R-:W-:-:S07]  /*4130*/  FADD.FTZ R0, R0, R32 ;  /* 0x0000002000007221 */ /* 0x000fce0000010000 */
.L_x_70:
[----:B------:R-:W-:Y:S05]  /*4140*/  BSYNC.RECONVERGENT B1 ;  /* 0x0000000000017941 */ /* 0x000fea0003800200 */
.L_x_60:
[----:B------:R-:W-:-:S04]  /*4150*/  HFMA2 R29, -RZ, RZ, 0, 0 ;  /* 0x00000000ff1d7431 */ /* 0x000fc800000001ff */
[----:B0-----:R-:W-:Y:S05]  /*4160*/  RET.REL.NODEC R28 `(_Z10FluxSolverPfS_S_S_ii) ;  /* 0xffffffbc1ca47950 */ /* 0x001fea0003c3ffff */
.L_x_71:
[----:B------:R-:W-:-:S00]  /*4170*/  BRA `(.L_x_71) ;  /* 0xfffffffc00fc7947 */ /* 0x000fc0000383ffff */
[----:B------:R-:W-:-:S00]  /*4180*/  NOP ;  /* 0x0000000000007918 */ /* 0x000fc00000000000 */
[----:B------:R-:W-:-:S00]  /*4190*/  NOP ;  /* 0x0000000000007918 */ /* 0x000fc00000000000 */
[----:B------:R-:W-:-:S00]  /*41a0*/  NOP ;  /* 0x0000000000007918 */ /* 0x000fc00000000000 */
[----:B------:R-:W-:-:S00]  /*41b0*/  NOP ;  /* 0x0000000000007918 */ /* 0x000fc00000000000 */
[----:B------:R-:W-:-:S00]  /*41c0*/  NOP ;  /* 0x0000000000007918 */ /* 0x000fc00000000000 */
[----:B------:R-:W-:-:S00]  /*41d0*/  NOP ;  /* 0x0000000000007918 */ /* 0x000fc00000000000 */
[----:B------:R-:W-:-:S00]  /*41e0*/  NOP ;  /* 0x0000000000007918 */ /* 0x000fc00000000000 */
[----:B------:R-:W-:-:S00]  /*41f0*/  NOP ;  /* 0x0000000000007918 */ /* 0x000fc00000000000 */
.L_x_72:


//--------------------- .nv.shared.reserved.0     --------------------------
	.section	.nv.shared.reserved.0,"aw",@nobits
	.weak		__nv_reservedSMEM_offset_0_alias
	.size		__nv_reservedSMEM_offset_0_alias, 0, 64
	.other		__nv_reservedSMEM_offset_0_alias,@"STO_CUDA_RESERVED_SHARED STV_DEFAULT"
__nv_reservedSMEM_offset_0_alias:
	.zero		0
	.zero		64


//--------------------- .nv.constant0._Z10FluxSolverPfS_S_S_ii --------------------------
	.section	.nv.constant0._Z10FluxSolverPfS_S_S_ii,"a",@progbits
	.sectionflags	@""
	.align	4
.nv.constant0._Z10FluxSolverPfS_S_S_ii:
	.zero		936


//--------------------- SYMBOLS --------------------------

	.type		.nv.reservedSmem.offset0,@object
	.size		.nv.reservedSmem.offset0,0x4
